//
// Generated by NVIDIA NVVM Compiler
//
// Compiler Build ID: CL-36424714
// Cuda compilation tools, release 13.0, V13.0.88
// Based on NVVM 20.0.0
//

.version 9.0
.target sm_100
.address_size 64

	// .globl	_ZN3cub18CUB_300001_SM_10006detail11EmptyKernelIvEEvv
.global .align 1 .b8 _ZN30_INTERNAL_7bccc205_4_k_cu_main4cuda3std3__45__cpo5beginE[1];
.global .align 1 .b8 _ZN30_INTERNAL_7bccc205_4_k_cu_main4cuda3std3__45__cpo3endE[1];
.global .align 1 .b8 _ZN30_INTERNAL_7bccc205_4_k_cu_main4cuda3std3__45__cpo6cbeginE[1];
.global .align 1 .b8 _ZN30_INTERNAL_7bccc205_4_k_cu_main4cuda3std3__45__cpo4cendE[1];
.global .align 1 .b8 _ZN30_INTERNAL_7bccc205_4_k_cu_main4cuda3std3__45__cpo6rbeginE[1];
.global .align 1 .b8 _ZN30_INTERNAL_7bccc205_4_k_cu_main4cuda3std3__45__cpo4rendE[1];
.global .align 1 .b8 _ZN30_INTERNAL_7bccc205_4_k_cu_main4cuda3std3__45__cpo7crbeginE[1];
.global .align 1 .b8 _ZN30_INTERNAL_7bccc205_4_k_cu_main4cuda3std3__45__cpo5crendE[1];
.global .align 1 .b8 _ZN30_INTERNAL_7bccc205_4_k_cu_main4cuda3std3__432_GLOBAL__N__7bccc205_4_k_cu_main6ignoreE[1];
.global .align 1 .b8 _ZN30_INTERNAL_7bccc205_4_k_cu_main4cuda3std3__419piecewise_constructE[1];
.global .align 1 .b8 _ZN30_INTERNAL_7bccc205_4_k_cu_main4cuda3std3__48in_placeE[1];
.global .align 1 .b8 _ZN30_INTERNAL_7bccc205_4_k_cu_main4cuda3std3__420unreachable_sentinelE[1];
.global .align 1 .b8 _ZN30_INTERNAL_7bccc205_4_k_cu_main4cuda3std3__47nulloptE[1];
.global .align 1 .b8 _ZN30_INTERNAL_7bccc205_4_k_cu_main4cuda3std3__48unexpectE[1];
.global .align 1 .b8 _ZN30_INTERNAL_7bccc205_4_k_cu_main4cuda3std6ranges3__45__cpo4swapE[1];
.global .align 1 .b8 _ZN30_INTERNAL_7bccc205_4_k_cu_main4cuda3std6ranges3__45__cpo9iter_moveE[1];
.global .align 1 .b8 _ZN30_INTERNAL_7bccc205_4_k_cu_main4cuda3std6ranges3__45__cpo5beginE[1];
.global .align 1 .b8 _ZN30_INTERNAL_7bccc205_4_k_cu_main4cuda3std6ranges3__45__cpo3endE[1];
.global .align 1 .b8 _ZN30_INTERNAL_7bccc205_4_k_cu_main4cuda3std6ranges3__45__cpo6cbeginE[1];
.global .align 1 .b8 _ZN30_INTERNAL_7bccc205_4_k_cu_main4cuda3std6ranges3__45__cpo4cendE[1];
.global .align 1 .b8 _ZN30_INTERNAL_7bccc205_4_k_cu_main4cuda3std6ranges3__45__cpo7advanceE[1];
.global .align 1 .b8 _ZN30_INTERNAL_7bccc205_4_k_cu_main4cuda3std6ranges3__45__cpo9iter_swapE[1];
.global .align 1 .b8 _ZN30_INTERNAL_7bccc205_4_k_cu_main4cuda3std6ranges3__45__cpo4nextE[1];
.global .align 1 .b8 _ZN30_INTERNAL_7bccc205_4_k_cu_main4cuda3std6ranges3__45__cpo4prevE[1];
.global .align 1 .b8 _ZN30_INTERNAL_7bccc205_4_k_cu_main4cuda3std6ranges3__45__cpo4dataE[1];
.global .align 1 .b8 _ZN30_INTERNAL_7bccc205_4_k_cu_main4cuda3std6ranges3__45__cpo5cdataE[1];
.global .align 1 .b8 _ZN30_INTERNAL_7bccc205_4_k_cu_main4cuda3std6ranges3__45__cpo4sizeE[1];
.global .align 1 .b8 _ZN30_INTERNAL_7bccc205_4_k_cu_main4cuda3std6ranges3__45__cpo5ssizeE[1];
.global .align 1 .b8 _ZN30_INTERNAL_7bccc205_4_k_cu_main4cuda3std6ranges3__45__cpo8distanceE[1];
.global .align 1 .b8 _ZN30_INTERNAL_7bccc205_4_k_cu_main6thrust24THRUST_300001_SM_1000_NS8cuda_cub3parE[1];
.global .align 1 .b8 _ZN30_INTERNAL_7bccc205_4_k_cu_main6thrust24THRUST_300001_SM_1000_NS8cuda_cub10par_nosyncE[1];
.global .align 1 .b8 _ZN30_INTERNAL_7bccc205_4_k_cu_main6thrust24THRUST_300001_SM_1000_NS6system6detail10sequential3seqE[1];
.global .align 1 .b8 _ZN30_INTERNAL_7bccc205_4_k_cu_main6thrust24THRUST_300001_SM_1000_NS12placeholders2_1E[1];
.global .align 1 .b8 _ZN30_INTERNAL_7bccc205_4_k_cu_main6thrust24THRUST_300001_SM_1000_NS12placeholders2_2E[1];
.global .align 1 .b8 _ZN30_INTERNAL_7bccc205_4_k_cu_main6thrust24THRUST_300001_SM_1000_NS12placeholders2_3E[1];
.global .align 1 .b8 _ZN30_INTERNAL_7bccc205_4_k_cu_main6thrust24THRUST_300001_SM_1000_NS12placeholders2_4E[1];
.global .align 1 .b8 _ZN30_INTERNAL_7bccc205_4_k_cu_main6thrust24THRUST_300001_SM_1000_NS12placeholders2_5E[1];
.global .align 1 .b8 _ZN30_INTERNAL_7bccc205_4_k_cu_main6thrust24THRUST_300001_SM_1000_NS12placeholders2_6E[1];
.global .align 1 .b8 _ZN30_INTERNAL_7bccc205_4_k_cu_main6thrust24THRUST_300001_SM_1000_NS12placeholders2_7E[1];
.global .align 1 .b8 _ZN30_INTERNAL_7bccc205_4_k_cu_main6thrust24THRUST_300001_SM_1000_NS12placeholders2_8E[1];
.global .align 1 .b8 _ZN30_INTERNAL_7bccc205_4_k_cu_main6thrust24THRUST_300001_SM_1000_NS12placeholders2_9E[1];
.global .align 1 .b8 _ZN30_INTERNAL_7bccc205_4_k_cu_main6thrust24THRUST_300001_SM_1000_NS12placeholders3_10E[1];
.global .align 1 .b8 _ZN30_INTERNAL_7bccc205_4_k_cu_main6thrust24THRUST_300001_SM_1000_NS3seqE[1];

.visible .entry _ZN3cub18CUB_300001_SM_10006detail11EmptyKernelIvEEvv()
{


	ret;

}
	// .globl	_ZN3cub18CUB_300001_SM_10006detail9transform16transform_kernelINS2_10policy_hubILb1EN4cuda3std3__45tupleIJN6thrust24THRUST_300001_SM_1000_NS20permutation_iteratorINSA_12zip_iteratorINS8_IJNSA_6detail15normal_iteratorINSA_10device_ptrIfEEEESH_EEEEENSE_INSF_IiEEEEEEEEEE10policy1000EiNS7_10__identityENSA_25transform_output_iteratorI7FunctorSH_EEJSM_EEEvT0_iT1_T2_DpNS2_10kernel_argIT3_EE
.visible .entry _ZN3cub18CUB_300001_SM_10006detail9transform16transform_kernelINS2_10policy_hubILb1EN4cuda3std3__45tupleIJN6thrust24THRUST_300001_SM_1000_NS20permutation_iteratorINSA_12zip_iteratorINS8_IJNSA_6detail15normal_iteratorINSA_10device_ptrIfEEEESH_EEEEENSE_INSF_IiEEEEEEEEEE10policy1000EiNS7_10__identityENSA_25transform_output_iteratorI7FunctorSH_EEJSM_EEEvT0_iT1_T2_DpNS2_10kernel_argIT3_EE(
	.param .u32 _ZN3cub18CUB_300001_SM_10006detail9transform16transform_kernelINS2_10policy_hubILb1EN4cuda3std3__45tupleIJN6thrust24THRUST_300001_SM_1000_NS20permutation_iteratorINSA_12zip_iteratorINS8_IJNSA_6detail15normal_iteratorINSA_10device_ptrIfEEEESH_EEEEENSE_INSF_IiEEEEEEEEEE10policy1000EiNS7_10__identityENSA_25transform_output_iteratorI7FunctorSH_EEJSM_EEEvT0_iT1_T2_DpNS2_10kernel_argIT3_EE_param_0,
	.param .u32 _ZN3cub18CUB_300001_SM_10006detail9transform16transform_kernelINS2_10policy_hubILb1EN4cuda3std3__45tupleIJN6thrust24THRUST_300001_SM_1000_NS20permutation_iteratorINSA_12zip_iteratorINS8_IJNSA_6detail15normal_iteratorINSA_10device_ptrIfEEEESH_EEEEENSE_INSF_IiEEEEEEEEEE10policy1000EiNS7_10__identityENSA_25transform_output_iteratorI7FunctorSH_EEJSM_EEEvT0_iT1_T2_DpNS2_10kernel_argIT3_EE_param_1,
	.param .align 1 .b8 _ZN3cub18CUB_300001_SM_10006detail9transform16transform_kernelINS2_10policy_hubILb1EN4cuda3std3__45tupleIJN6thrust24THRUST_300001_SM_1000_NS20permutation_iteratorINSA_12zip_iteratorINS8_IJNSA_6detail15normal_iteratorINSA_10device_ptrIfEEEESH_EEEEENSE_INSF_IiEEEEEEEEEE10policy1000EiNS7_10__identityENSA_25transform_output_iteratorI7FunctorSH_EEJSM_EEEvT0_iT1_T2_DpNS2_10kernel_argIT3_EE_param_2[1],
	.param .align 8 .b8 _ZN3cub18CUB_300001_SM_10006detail9transform16transform_kernelINS2_10policy_hubILb1EN4cuda3std3__45tupleIJN6thrust24THRUST_300001_SM_1000_NS20permutation_iteratorINSA_12zip_iteratorINS8_IJNSA_6detail15normal_iteratorINSA_10device_ptrIfEEEESH_EEEEENSE_INSF_IiEEEEEEEEEE10policy1000EiNS7_10__identityENSA_25transform_output_iteratorI7FunctorSH_EEJSM_EEEvT0_iT1_T2_DpNS2_10kernel_argIT3_EE_param_3[16],
	.param .align 8 .b8 _ZN3cub18CUB_300001_SM_10006detail9transform16transform_kernelINS2_10policy_hubILb1EN4cuda3std3__45tupleIJN6thrust24THRUST_300001_SM_1000_NS20permutation_iteratorINSA_12zip_iteratorINS8_IJNSA_6detail15normal_iteratorINSA_10device_ptrIfEEEESH_EEEEENSE_INSF_IiEEEEEEEEEE10policy1000EiNS7_10__identityENSA_25transform_output_iteratorI7FunctorSH_EEJSM_EEEvT0_iT1_T2_DpNS2_10kernel_argIT3_EE_param_4[24]
)
.maxntid 128
{
	.reg .pred 	%p<35>;
	.reg .b32 	%r<104>;
	.reg .b32 	%f<151>;
	.reg .b64 	%rd<150>;

	ld.param.u32 	%r38, [_ZN3cub18CUB_300001_SM_10006detail9transform16transform_kernelINS2_10policy_hubILb1EN4cuda3std3__45tupleIJN6thrust24THRUST_300001_SM_1000_NS20permutation_iteratorINSA_12zip_iteratorINS8_IJNSA_6detail15normal_iteratorINSA_10device_ptrIfEEEESH_EEEEENSE_INSF_IiEEEEEEEEEE10policy1000EiNS7_10__identityENSA_25transform_output_iteratorI7FunctorSH_EEJSM_EEEvT0_iT1_T2_DpNS2_10kernel_argIT3_EE_param_0];
	ld.param.u64 	%rd13, [_ZN3cub18CUB_300001_SM_10006detail9transform16transform_kernelINS2_10policy_hubILb1EN4cuda3std3__45tupleIJN6thrust24THRUST_300001_SM_1000_NS20permutation_iteratorINSA_12zip_iteratorINS8_IJNSA_6detail15normal_iteratorINSA_10device_ptrIfEEEESH_EEEEENSE_INSF_IiEEEEEEEEEE10policy1000EiNS7_10__identityENSA_25transform_output_iteratorI7FunctorSH_EEJSM_EEEvT0_iT1_T2_DpNS2_10kernel_argIT3_EE_param_4+16];
	ld.param.u64 	%rd14, [_ZN3cub18CUB_300001_SM_10006detail9transform16transform_kernelINS2_10policy_hubILb1EN4cuda3std3__45tupleIJN6thrust24THRUST_300001_SM_1000_NS20permutation_iteratorINSA_12zip_iteratorINS8_IJNSA_6detail15normal_iteratorINSA_10device_ptrIfEEEESH_EEEEENSE_INSF_IiEEEEEEEEEE10policy1000EiNS7_10__identityENSA_25transform_output_iteratorI7FunctorSH_EEJSM_EEEvT0_iT1_T2_DpNS2_10kernel_argIT3_EE_param_4+8];
	ld.param.u64 	%rd15, [_ZN3cub18CUB_300001_SM_10006detail9transform16transform_kernelINS2_10policy_hubILb1EN4cuda3std3__45tupleIJN6thrust24THRUST_300001_SM_1000_NS20permutation_iteratorINSA_12zip_iteratorINS8_IJNSA_6detail15normal_iteratorINSA_10device_ptrIfEEEESH_EEEEENSE_INSF_IiEEEEEEEEEE10policy1000EiNS7_10__identityENSA_25transform_output_iteratorI7FunctorSH_EEJSM_EEEvT0_iT1_T2_DpNS2_10kernel_argIT3_EE_param_4];
	ld.param.u64 	%rd16, [_ZN3cub18CUB_300001_SM_10006detail9transform16transform_kernelINS2_10policy_hubILb1EN4cuda3std3__45tupleIJN6thrust24THRUST_300001_SM_1000_NS20permutation_iteratorINSA_12zip_iteratorINS8_IJNSA_6detail15normal_iteratorINSA_10device_ptrIfEEEESH_EEEEENSE_INSF_IiEEEEEEEEEE10policy1000EiNS7_10__identityENSA_25transform_output_iteratorI7FunctorSH_EEJSM_EEEvT0_iT1_T2_DpNS2_10kernel_argIT3_EE_param_3];
	ld.param.u32 	%r37, [_ZN3cub18CUB_300001_SM_10006detail9transform16transform_kernelINS2_10policy_hubILb1EN4cuda3std3__45tupleIJN6thrust24THRUST_300001_SM_1000_NS20permutation_iteratorINSA_12zip_iteratorINS8_IJNSA_6detail15normal_iteratorINSA_10device_ptrIfEEEESH_EEEEENSE_INSF_IiEEEEEEEEEE10policy1000EiNS7_10__identityENSA_25transform_output_iteratorI7FunctorSH_EEJSM_EEEvT0_iT1_T2_DpNS2_10kernel_argIT3_EE_param_1];
	cvta.to.global.u64 	%rd1, %rd16;
	cvta.to.global.u64 	%rd2, %rd15;
	cvta.to.global.u64 	%rd3, %rd14;
	cvta.to.global.u64 	%rd4, %rd13;
	shl.b32 	%r39, %r37, 7;
	mov.u32 	%r40, %ctaid.x;
	mul.lo.s32 	%r1, %r39, %r40;
	sub.s32 	%r41, %r38, %r1;
	min.s32 	%r2, %r39, %r41;
	mul.wide.s32 	%rd17, %r1, 4;
	add.s64 	%rd5, %rd2, %rd17;
	add.s64 	%rd6, %rd1, %rd17;
	setp.gt.s32 	%p1, %r39, %r41;
	@%p1 bra 	$L__BB1_13;
	setp.lt.s32 	%p2, %r37, 1;
	@%p2 bra 	$L__BB1_54;
	mov.u32 	%r3, %tid.x;
	and.b32  	%r4, %r37, 7;
	setp.lt.u32 	%p3, %r37, 8;
	mov.b32 	%r102, 0;
	@%p3 bra 	$L__BB1_5;
	and.b32  	%r43, %r37, 2147483640;
	neg.s32 	%r96, %r43;
	mul.wide.u32 	%rd18, %r3, 4;
	add.s64 	%rd149, %rd17, %rd18;
	add.s32 	%r95, %r3, 128;
$L__BB1_4:
	.pragma "nounroll";
	and.b32  	%r102, %r37, 2147483640;
	mul.wide.s32 	%rd19, %r95, 4;
	add.s64 	%rd20, %rd17, %rd19;
	add.s64 	%rd21, %rd2, %rd149;
	ld.global.u32 	%r44, [%rd21];
	mul.wide.s32 	%rd22, %r44, 4;
	add.s64 	%rd23, %rd3, %rd22;
	add.s64 	%rd24, %rd4, %rd22;
	add.s64 	%rd25, %rd1, %rd149;
	ld.global.f32 	%f1, [%rd23];
	ld.global.f32 	%f2, [%rd24];
	mul.f32 	%f3, %f1, %f2;
	fma.rn.f32 	%f4, %f1, %f2, %f3;
	div.rn.f32 	%f5, %f4, 0f40400000;
	st.global.f32 	[%rd25], %f5;
	add.s64 	%rd26, %rd2, %rd20;
	ld.global.u32 	%r45, [%rd26];
	mul.wide.s32 	%rd27, %r45, 4;
	add.s64 	%rd28, %rd3, %rd27;
	add.s64 	%rd29, %rd4, %rd27;
	add.s64 	%rd30, %rd1, %rd20;
	ld.global.f32 	%f6, [%rd28];
	ld.global.f32 	%f7, [%rd29];
	mul.f32 	%f8, %f6, %f7;
	fma.rn.f32 	%f9, %f6, %f7, %f8;
	div.rn.f32 	%f10, %f9, 0f40400000;
	st.global.f32 	[%rd30], %f10;
	ld.global.u32 	%r46, [%rd26+512];
	mul.wide.s32 	%rd31, %r46, 4;
	add.s64 	%rd32, %rd3, %rd31;
	add.s64 	%rd33, %rd4, %rd31;
	ld.global.f32 	%f11, [%rd32];
	ld.global.f32 	%f12, [%rd33];
	mul.f32 	%f13, %f11, %f12;
	fma.rn.f32 	%f14, %f11, %f12, %f13;
	div.rn.f32 	%f15, %f14, 0f40400000;
	st.global.f32 	[%rd30+512], %f15;
	ld.global.u32 	%r47, [%rd26+1024];
	mul.wide.s32 	%rd34, %r47, 4;
	add.s64 	%rd35, %rd3, %rd34;
	add.s64 	%rd36, %rd4, %rd34;
	ld.global.f32 	%f16, [%rd35];
	ld.global.f32 	%f17, [%rd36];
	mul.f32 	%f18, %f16, %f17;
	fma.rn.f32 	%f19, %f16, %f17, %f18;
	div.rn.f32 	%f20, %f19, 0f40400000;
	st.global.f32 	[%rd30+1024], %f20;
	ld.global.u32 	%r48, [%rd26+1536];
	mul.wide.s32 	%rd37, %r48, 4;
	add.s64 	%rd38, %rd3, %rd37;
	add.s64 	%rd39, %rd4, %rd37;
	ld.global.f32 	%f21, [%rd38];
	ld.global.f32 	%f22, [%rd39];
	mul.f32 	%f23, %f21, %f22;
	fma.rn.f32 	%f24, %f21, %f22, %f23;
	div.rn.f32 	%f25, %f24, 0f40400000;
	st.global.f32 	[%rd30+1536], %f25;
	ld.global.u32 	%r49, [%rd26+2048];
	mul.wide.s32 	%rd40, %r49, 4;
	add.s64 	%rd41, %rd3, %rd40;
	add.s64 	%rd42, %rd4, %rd40;
	ld.global.f32 	%f26, [%rd41];
	ld.global.f32 	%f27, [%rd42];
	mul.f32 	%f28, %f26, %f27;
	fma.rn.f32 	%f29, %f26, %f27, %f28;
	div.rn.f32 	%f30, %f29, 0f40400000;
	st.global.f32 	[%rd30+2048], %f30;
	ld.global.u32 	%r50, [%rd26+2560];
	mul.wide.s32 	%rd43, %r50, 4;
	add.s64 	%rd44, %rd3, %rd43;
	add.s64 	%rd45, %rd4, %rd43;
	ld.global.f32 	%f31, [%rd44];
	ld.global.f32 	%f32, [%rd45];
	mul.f32 	%f33, %f31, %f32;
	fma.rn.f32 	%f34, %f31, %f32, %f33;
	div.rn.f32 	%f35, %f34, 0f40400000;
	st.global.f32 	[%rd30+2560], %f35;
	ld.global.u32 	%r51, [%rd26+3072];
	mul.wide.s32 	%rd46, %r51, 4;
	add.s64 	%rd47, %rd3, %rd46;
	add.s64 	%rd48, %rd4, %rd46;
	ld.global.f32 	%f36, [%rd47];
	ld.global.f32 	%f37, [%rd48];
	mul.f32 	%f38, %f36, %f37;
	fma.rn.f32 	%f39, %f36, %f37, %f38;
	div.rn.f32 	%f40, %f39, 0f40400000;
	st.global.f32 	[%rd30+3072], %f40;
	add.s32 	%r96, %r96, 8;
	add.s64 	%rd149, %rd149, 4096;
	add.s32 	%r95, %r95, 1024;
	setp.eq.s32 	%p4, %r96, 0;
	@%p4 bra 	$L__BB1_5;
	bra.uni 	$L__BB1_4;
$L__BB1_5:
	setp.eq.s32 	%p5, %r4, 0;
	@%p5 bra 	$L__BB1_54;
	and.b32  	%r32, %r37, 3;
	setp.lt.u32 	%p6, %r4, 4;
	@%p6 bra 	$L__BB1_8;
	shl.b32 	%r52, %r102, 7;
	add.s32 	%r53, %r52, %r3;
	mul.wide.s32 	%rd49, %r53, 4;
	add.s64 	%rd50, %rd5, %rd49;
	ld.global.u32 	%r54, [%rd50];
	mul.wide.s32 	%rd51, %r54, 4;
	add.s64 	%rd52, %rd3, %rd51;
	add.s64 	%rd53, %rd4, %rd51;
	add.s64 	%rd54, %rd6, %rd49;
	ld.global.f32 	%f41, [%rd52];
	ld.global.f32 	%f42, [%rd53];
	mul.f32 	%f43, %f41, %f42;
	fma.rn.f32 	%f44, %f41, %f42, %f43;
	div.rn.f32 	%f45, %f44, 0f40400000;
	st.global.f32 	[%rd54], %f45;
	ld.global.u32 	%r55, [%rd50+512];
	mul.wide.s32 	%rd55, %r55, 4;
	add.s64 	%rd56, %rd3, %rd55;
	add.s64 	%rd57, %rd4, %rd55;
	ld.global.f32 	%f46, [%rd56];
	ld.global.f32 	%f47, [%rd57];
	mul.f32 	%f48, %f46, %f47;
	fma.rn.f32 	%f49, %f46, %f47, %f48;
	div.rn.f32 	%f50, %f49, 0f40400000;
	st.global.f32 	[%rd54+512], %f50;
	ld.global.u32 	%r56, [%rd50+1024];
	mul.wide.s32 	%rd58, %r56, 4;
	add.s64 	%rd59, %rd3, %rd58;
	add.s64 	%rd60, %rd4, %rd58;
	ld.global.f32 	%f51, [%rd59];
	ld.global.f32 	%f52, [%rd60];
	mul.f32 	%f53, %f51, %f52;
	fma.rn.f32 	%f54, %f51, %f52, %f53;
	div.rn.f32 	%f55, %f54, 0f40400000;
	st.global.f32 	[%rd54+1024], %f55;
	ld.global.u32 	%r57, [%rd50+1536];
	mul.wide.s32 	%rd61, %r57, 4;
	add.s64 	%rd62, %rd3, %rd61;
	add.s64 	%rd63, %rd4, %rd61;
	ld.global.f32 	%f56, [%rd62];
	ld.global.f32 	%f57, [%rd63];
	mul.f32 	%f58, %f56, %f57;
	fma.rn.f32 	%f59, %f56, %f57, %f58;
	div.rn.f32 	%f60, %f59, 0f40400000;
	st.global.f32 	[%rd54+1536], %f60;
	add.s32 	%r102, %r102, 4;
$L__BB1_8:
	setp.eq.s32 	%p7, %r32, 0;
	@%p7 bra 	$L__BB1_54;
	setp.eq.s32 	%p8, %r32, 1;
	@%p8 bra 	$L__BB1_11;
	shl.b32 	%r58, %r102, 7;
	add.s32 	%r59, %r58, %r3;
	mul.wide.s32 	%rd64, %r59, 4;
	add.s64 	%rd65, %rd5, %rd64;
	ld.global.u32 	%r60, [%rd65];
	mul.wide.s32 	%rd66, %r60, 4;
	add.s64 	%rd67, %rd3, %rd66;
	add.s64 	%rd68, %rd4, %rd66;
	add.s64 	%rd69, %rd6, %rd64;
	ld.global.f32 	%f61, [%rd67];
	ld.global.f32 	%f62, [%rd68];
	mul.f32 	%f63, %f61, %f62;
	fma.rn.f32 	%f64, %f61, %f62, %f63;
	div.rn.f32 	%f65, %f64, 0f40400000;
	st.global.f32 	[%rd69], %f65;
	ld.global.u32 	%r61, [%rd65+512];
	mul.wide.s32 	%rd70, %r61, 4;
	add.s64 	%rd71, %rd3, %rd70;
	add.s64 	%rd72, %rd4, %rd70;
	ld.global.f32 	%f66, [%rd71];
	ld.global.f32 	%f67, [%rd72];
	mul.f32 	%f68, %f66, %f67;
	fma.rn.f32 	%f69, %f66, %f67, %f68;
	div.rn.f32 	%f70, %f69, 0f40400000;
	st.global.f32 	[%rd69+512], %f70;
	add.s32 	%r102, %r102, 2;
$L__BB1_11:
	and.b32  	%r62, %r37, 1;
	setp.eq.b32 	%p9, %r62, 1;
	not.pred 	%p10, %p9;
	@%p10 bra 	$L__BB1_54;
	shl.b32 	%r63, %r102, 7;
	add.s32 	%r64, %r63, %r3;
	mul.wide.s32 	%rd73, %r64, 4;
	add.s64 	%rd74, %rd5, %rd73;
	ld.global.u32 	%r65, [%rd74];
	mul.wide.s32 	%rd75, %r65, 4;
	add.s64 	%rd76, %rd3, %rd75;
	add.s64 	%rd77, %rd4, %rd75;
	add.s64 	%rd78, %rd6, %rd73;
	ld.global.f32 	%f71, [%rd76];
	ld.global.f32 	%f72, [%rd77];
	mul.f32 	%f73, %f71, %f72;
	fma.rn.f32 	%f74, %f71, %f72, %f73;
	div.rn.f32 	%f75, %f74, 0f40400000;
	st.global.f32 	[%rd78], %f75;
	bra.uni 	$L__BB1_54;
$L__BB1_13:
	setp.lt.s32 	%p11, %r37, 1;
	@%p11 bra 	$L__BB1_54;
	mov.u32 	%r7, %tid.x;
	and.b32  	%r8, %r37, 7;
	setp.lt.u32 	%p12, %r37, 8;
	mov.b32 	%r98, 0;
	@%p12 bra 	$L__BB1_33;
	and.b32  	%r98, %r37, 2147483640;
	mov.b32 	%r97, 0;
$L__BB1_16:
	.pragma "nounroll";
	shl.b32 	%r68, %r97, 7;
	add.s32 	%r16, %r68, %r7;
	setp.ge.s32 	%p13, %r16, %r2;
	@%p13 bra 	$L__BB1_18;
	mul.wide.u32 	%rd79, %r16, 4;
	add.s64 	%rd80, %rd5, %rd79;
	ld.global.u32 	%r69, [%rd80];
	mul.wide.s32 	%rd81, %r69, 4;
	add.s64 	%rd82, %rd3, %rd81;
	add.s64 	%rd83, %rd4, %rd81;
	add.s64 	%rd84, %rd6, %rd79;
	ld.global.f32 	%f76, [%rd82];
	ld.global.f32 	%f77, [%rd83];
	mul.f32 	%f78, %f76, %f77;
	fma.rn.f32 	%f79, %f76, %f77, %f78;
	div.rn.f32 	%f80, %f79, 0f40400000;
	st.global.f32 	[%rd84], %f80;
$L__BB1_18:
	add.s32 	%r70, %r16, 128;
	setp.ge.s32 	%p14, %r70, %r2;
	mul.wide.s32 	%rd85, %r70, 4;
	add.s64 	%rd11, %rd5, %rd85;
	add.s64 	%rd12, %rd6, %rd85;
	@%p14 bra 	$L__BB1_20;
	ld.global.u32 	%r71, [%rd11];
	mul.wide.s32 	%rd86, %r71, 4;
	add.s64 	%rd87, %rd3, %rd86;
	add.s64 	%rd88, %rd4, %rd86;
	ld.global.f32 	%f81, [%rd87];
	ld.global.f32 	%f82, [%rd88];
	mul.f32 	%f83, %f81, %f82;
	fma.rn.f32 	%f84, %f81, %f82, %f83;
	div.rn.f32 	%f85, %f84, 0f40400000;
	st.global.f32 	[%rd12], %f85;
$L__BB1_20:
	add.s32 	%r72, %r16, 256;
	setp.ge.s32 	%p15, %r72, %r2;
	@%p15 bra 	$L__BB1_22;
	ld.global.u32 	%r73, [%rd11+512];
	mul.wide.s32 	%rd89, %r73, 4;
	add.s64 	%rd90, %rd3, %rd89;
	add.s64 	%rd91, %rd4, %rd89;
	ld.global.f32 	%f86, [%rd90];
	ld.global.f32 	%f87, [%rd91];
	mul.f32 	%f88, %f86, %f87;
	fma.rn.f32 	%f89, %f86, %f87, %f88;
	div.rn.f32 	%f90, %f89, 0f40400000;
	st.global.f32 	[%rd12+512], %f90;
$L__BB1_22:
	add.s32 	%r74, %r16, 384;
	setp.ge.s32 	%p16, %r74, %r2;
	@%p16 bra 	$L__BB1_24;
	ld.global.u32 	%r75, [%rd11+1024];
	mul.wide.s32 	%rd92, %r75, 4;
	add.s64 	%rd93, %rd3, %rd92;
	add.s64 	%rd94, %rd4, %rd92;
	ld.global.f32 	%f91, [%rd93];
	ld.global.f32 	%f92, [%rd94];
	mul.f32 	%f93, %f91, %f92;
	fma.rn.f32 	%f94, %f91, %f92, %f93;
	div.rn.f32 	%f95, %f94, 0f40400000;
	st.global.f32 	[%rd12+1024], %f95;
$L__BB1_24:
	add.s32 	%r76, %r16, 512;
	setp.ge.s32 	%p17, %r76, %r2;
	@%p17 bra 	$L__BB1_26;
	ld.global.u32 	%r77, [%rd11+1536];
	mul.wide.s32 	%rd95, %r77, 4;
	add.s64 	%rd96, %rd3, %rd95;
	add.s64 	%rd97, %rd4, %rd95;
	ld.global.f32 	%f96, [%rd96];
	ld.global.f32 	%f97, [%rd97];
	mul.f32 	%f98, %f96, %f97;
	fma.rn.f32 	%f99, %f96, %f97, %f98;
	div.rn.f32 	%f100, %f99, 0f40400000;
	st.global.f32 	[%rd12+1536], %f100;
$L__BB1_26:
	add.s32 	%r78, %r16, 640;
	setp.ge.s32 	%p18, %r78, %r2;
	@%p18 bra 	$L__BB1_28;
	ld.global.u32 	%r79, [%rd11+2048];
	mul.wide.s32 	%rd98, %r79, 4;
	add.s64 	%rd99, %rd3, %rd98;
	add.s64 	%rd100, %rd4, %rd98;
	ld.global.f32 	%f101, [%rd99];
	ld.global.f32 	%f102, [%rd100];
	mul.f32 	%f103, %f101, %f102;
	fma.rn.f32 	%f104, %f101, %f102, %f103;
	div.rn.f32 	%f105, %f104, 0f40400000;
	st.global.f32 	[%rd12+2048], %f105;
$L__BB1_28:
	add.s32 	%r80, %r16, 768;
	setp.ge.s32 	%p19, %r80, %r2;
	@%p19 bra 	$L__BB1_30;
	ld.global.u32 	%r81, [%rd11+2560];
	mul.wide.s32 	%rd101, %r81, 4;
	add.s64 	%rd102, %rd3, %rd101;
	add.s64 	%rd103, %rd4, %rd101;
	ld.global.f32 	%f106, [%rd102];
	ld.global.f32 	%f107, [%rd103];
	mul.f32 	%f108, %f106, %f107;
	fma.rn.f32 	%f109, %f106, %f107, %f108;
	div.rn.f32 	%f110, %f109, 0f40400000;
	st.global.f32 	[%rd12+2560], %f110;
$L__BB1_30:
	add.s32 	%r82, %r16, 896;
	setp.ge.s32 	%p20, %r82, %r2;
	@%p20 bra 	$L__BB1_32;
	ld.global.u32 	%r83, [%rd11+3072];
	mul.wide.s32 	%rd104, %r83, 4;
	add.s64 	%rd105, %rd3, %rd104;
	add.s64 	%rd106, %rd4, %rd104;
	ld.global.f32 	%f111, [%rd105];
	ld.global.f32 	%f112, [%rd106];
	mul.f32 	%f113, %f111, %f112;
	fma.rn.f32 	%f114, %f111, %f112, %f113;
	div.rn.f32 	%f115, %f114, 0f40400000;
	st.global.f32 	[%rd12+3072], %f115;
$L__BB1_32:
	add.s32 	%r97, %r97, 8;
	setp.ne.s32 	%p21, %r97, %r98;
	@%p21 bra 	$L__BB1_16;
$L__BB1_33:
	setp.eq.s32 	%p22, %r8, 0;
	@%p22 bra 	$L__BB1_54;
	and.b32  	%r19, %r37, 3;
	setp.lt.u32 	%p23, %r8, 4;
	@%p23 bra 	$L__BB1_44;
	shl.b32 	%r84, %r98, 7;
	add.s32 	%r20, %r84, %r7;
	setp.ge.s32 	%p24, %r20, %r2;
	@%p24 bra 	$L__BB1_37;
	mul.wide.s32 	%rd107, %r20, 4;
	add.s64 	%rd108, %rd5, %rd107;
	ld.global.u32 	%r85, [%rd108];
	mul.wide.s32 	%rd109, %r85, 4;
	add.s64 	%rd110, %rd3, %rd109;
	add.s64 	%rd111, %rd4, %rd109;
	add.s64 	%rd112, %rd6, %rd107;
	ld.global.f32 	%f116, [%rd110];
	ld.global.f32 	%f117, [%rd111];
	mul.f32 	%f118, %f116, %f117;
	fma.rn.f32 	%f119, %f116, %f117, %f118;
	div.rn.f32 	%f120, %f119, 0f40400000;
	st.global.f32 	[%rd112], %f120;
$L__BB1_37:
	add.s32 	%r21, %r20, 128;
	setp.ge.s32 	%p25, %r21, %r2;
	@%p25 bra 	$L__BB1_39;
	mul.wide.s32 	%rd113, %r21, 4;
	add.s64 	%rd114, %rd5, %rd113;
	ld.global.u32 	%r86, [%rd114];
	mul.wide.s32 	%rd115, %r86, 4;
	add.s64 	%rd116, %rd3, %rd115;
	add.s64 	%rd117, %rd4, %rd115;
	add.s64 	%rd118, %rd6, %rd113;
	ld.global.f32 	%f121, [%rd116];
	ld.global.f32 	%f122, [%rd117];
	mul.f32 	%f123, %f121, %f122;
	fma.rn.f32 	%f124, %f121, %f122, %f123;
	div.rn.f32 	%f125, %f124, 0f40400000;
	st.global.f32 	[%rd118], %f125;
$L__BB1_39:
	add.s32 	%r22, %r20, 256;
	setp.ge.s32 	%p26, %r22, %r2;
	@%p26 bra 	$L__BB1_41;
	mul.wide.s32 	%rd119, %r22, 4;
	add.s64 	%rd120, %rd5, %rd119;
	ld.global.u32 	%r87, [%rd120];
	mul.wide.s32 	%rd121, %r87, 4;
	add.s64 	%rd122, %rd3, %rd121;
	add.s64 	%rd123, %rd4, %rd121;
	add.s64 	%rd124, %rd6, %rd119;
	ld.global.f32 	%f126, [%rd122];
	ld.global.f32 	%f127, [%rd123];
	mul.f32 	%f128, %f126, %f127;
	fma.rn.f32 	%f129, %f126, %f127, %f128;
	div.rn.f32 	%f130, %f129, 0f40400000;
	st.global.f32 	[%rd124], %f130;
$L__BB1_41:
	add.s32 	%r23, %r20, 384;
	setp.ge.s32 	%p27, %r23, %r2;
	@%p27 bra 	$L__BB1_43;
	mul.wide.s32 	%rd125, %r23, 4;
	add.s64 	%rd126, %rd5, %rd125;
	ld.global.u32 	%r88, [%rd126];
	mul.wide.s32 	%rd127, %r88, 4;
	add.s64 	%rd128, %rd3, %rd127;
	add.s64 	%rd129, %rd4, %rd127;
	add.s64 	%rd130, %rd6, %rd125;
	ld.global.f32 	%f131, [%rd128];
	ld.global.f32 	%f132, [%rd129];
	mul.f32 	%f133, %f131, %f132;
	fma.rn.f32 	%f134, %f131, %f132, %f133;
	div.rn.f32 	%f135, %f134, 0f40400000;
	st.global.f32 	[%rd130], %f135;
$L__BB1_43:
	add.s32 	%r98, %r98, 4;
$L__BB1_44:
	setp.eq.s32 	%p28, %r19, 0;
	@%p28 bra 	$L__BB1_54;
	setp.eq.s32 	%p29, %r19, 1;
	@%p29 bra 	$L__BB1_51;
	shl.b32 	%r89, %r98, 7;
	add.s32 	%r26, %r89, %r7;
	setp.ge.s32 	%p30, %r26, %r2;
	@%p30 bra 	$L__BB1_48;
	mul.wide.s32 	%rd131, %r26, 4;
	add.s64 	%rd132, %rd5, %rd131;
	ld.global.u32 	%r90, [%rd132];
	mul.wide.s32 	%rd133, %r90, 4;
	add.s64 	%rd134, %rd3, %rd133;
	add.s64 	%rd135, %rd4, %rd133;
	add.s64 	%rd136, %rd6, %rd131;
	ld.global.f32 	%f136, [%rd134];
	ld.global.f32 	%f137, [%rd135];
	mul.f32 	%f138, %f136, %f137;
	fma.rn.f32 	%f139, %f136, %f137, %f138;
	div.rn.f32 	%f140, %f139, 0f40400000;
	st.global.f32 	[%rd136], %f140;
$L__BB1_48:
	add.s32 	%r27, %r26, 128;
	setp.ge.s32 	%p31, %r27, %r2;
	@%p31 bra 	$L__BB1_50;
	mul.wide.s32 	%rd137, %r27, 4;
	add.s64 	%rd138, %rd5, %rd137;
	ld.global.u32 	%r91, [%rd138];
	mul.wide.s32 	%rd139, %r91, 4;
	add.s64 	%rd140, %rd3, %rd139;
	add.s64 	%rd141, %rd4, %rd139;
	add.s64 	%rd142, %rd6, %rd137;
	ld.global.f32 	%f141, [%rd140];
	ld.global.f32 	%f142, [%rd141];
	mul.f32 	%f143, %f141, %f142;
	fma.rn.f32 	%f144, %f141, %f142, %f143;
	div.rn.f32 	%f145, %f144, 0f40400000;
	st.global.f32 	[%rd142], %f145;
$L__BB1_50:
	add.s32 	%r98, %r98, 2;
$L__BB1_51:
	and.b32  	%r92, %r37, 1;
	setp.eq.b32 	%p32, %r92, 1;
	not.pred 	%p33, %p32;
	@%p33 bra 	$L__BB1_54;
	shl.b32 	%r93, %r98, 7;
	add.s32 	%r30, %r93, %r7;
	setp.ge.s32 	%p34, %r30, %r2;
	@%p34 bra 	$L__BB1_54;
	mul.wide.s32 	%rd143, %r30, 4;
	add.s64 	%rd144, %rd5, %rd143;
	ld.global.u32 	%r94, [%rd144];
	mul.wide.s32 	%rd145, %r94, 4;
	add.s64 	%rd146, %rd3, %rd145;
	add.s64 	%rd147, %rd4, %rd145;
	add.s64 	%rd148, %rd6, %rd143;
	ld.global.f32 	%f146, [%rd146];
	ld.global.f32 	%f147, [%rd147];
	mul.f32 	%f148, %f146, %f147;
	fma.rn.f32 	%f149, %f146, %f147, %f148;
	div.rn.f32 	%f150, %f149, 0f40400000;
	st.global.f32 	[%rd148], %f150;
$L__BB1_54:
	ret;

}
	// .globl	_ZN3cub18CUB_300001_SM_10006detail9transform16transform_kernelINS2_10policy_hubILb1EN4cuda3std3__45tupleIJN6thrust24THRUST_300001_SM_1000_NS20permutation_iteratorINSA_12zip_iteratorINS8_IJNSA_6detail15normal_iteratorINSA_10device_ptrIfEEEESH_EEEEENSE_INSF_IiEEEEEEEEEE10policy1000ElNS7_10__identityENSA_25transform_output_iteratorI7FunctorSH_EEJSM_EEEvT0_iT1_T2_DpNS2_10kernel_argIT3_EE
.visible .entry _ZN3cub18CUB_300001_SM_10006detail9transform16transform_kernelINS2_10policy_hubILb1EN4cuda3std3__45tupleIJN6thrust24THRUST_300001_SM_1000_NS20permutation_iteratorINSA_12zip_iteratorINS8_IJNSA_6detail15normal_iteratorINSA_10device_ptrIfEEEESH_EEEEENSE_INSF_IiEEEEEEEEEE10policy1000ElNS7_10__identityENSA_25transform_output_iteratorI7FunctorSH_EEJSM_EEEvT0_iT1_T2_DpNS2_10kernel_argIT3_EE(
	.param .u64 _ZN3cub18CUB_300001_SM_10006detail9transform16transform_kernelINS2_10policy_hubILb1EN4cuda3std3__45tupleIJN6thrust24THRUST_300001_SM_1000_NS20permutation_iteratorINSA_12zip_iteratorINS8_IJNSA_6detail15normal_iteratorINSA_10device_ptrIfEEEESH_EEEEENSE_INSF_IiEEEEEEEEEE10policy1000ElNS7_10__identityENSA_25transform_output_iteratorI7FunctorSH_EEJSM_EEEvT0_iT1_T2_DpNS2_10kernel_argIT3_EE_param_0,
	.param .u32 _ZN3cub18CUB_300001_SM_10006detail9transform16transform_kernelINS2_10policy_hubILb1EN4cuda3std3__45tupleIJN6thrust24THRUST_300001_SM_1000_NS20permutation_iteratorINSA_12zip_iteratorINS8_IJNSA_6detail15normal_iteratorINSA_10device_ptrIfEEEESH_EEEEENSE_INSF_IiEEEEEEEEEE10policy1000ElNS7_10__identityENSA_25transform_output_iteratorI7FunctorSH_EEJSM_EEEvT0_iT1_T2_DpNS2_10kernel_argIT3_EE_param_1,
	.param .align 1 .b8 _ZN3cub18CUB_300001_SM_10006detail9transform16transform_kernelINS2_10policy_hubILb1EN4cuda3std3__45tupleIJN6thrust24THRUST_300001_SM_1000_NS20permutation_iteratorINSA_12zip_iteratorINS8_IJNSA_6detail15normal_iteratorINSA_10device_ptrIfEEEESH_EEEEENSE_INSF_IiEEEEEEEEEE10policy1000ElNS7_10__identityENSA_25transform_output_iteratorI7FunctorSH_EEJSM_EEEvT0_iT1_T2_DpNS2_10kernel_argIT3_EE_param_2[1],
	.param .align 8 .b8 _ZN3cub18CUB_300001_SM_10006detail9transform16transform_kernelINS2_10policy_hubILb1EN4cuda3std3__45tupleIJN6thrust24THRUST_300001_SM_1000_NS20permutation_iteratorINSA_12zip_iteratorINS8_IJNSA_6detail15normal_iteratorINSA_10device_ptrIfEEEESH_EEEEENSE_INSF_IiEEEEEEEEEE10policy1000ElNS7_10__identityENSA_25transform_output_iteratorI7FunctorSH_EEJSM_EEEvT0_iT1_T2_DpNS2_10kernel_argIT3_EE_param_3[16],
	.param .align 8 .b8 _ZN3cub18CUB_300001_SM_10006detail9transform16transform_kernelINS2_10policy_hubILb1EN4cuda3std3__45tupleIJN6thrust24THRUST_300001_SM_1000_NS20permutation_iteratorINSA_12zip_iteratorINS8_IJNSA_6detail15normal_iteratorINSA_10device_ptrIfEEEESH_EEEEENSE_INSF_IiEEEEEEEEEE10policy1000ElNS7_10__identityENSA_25transform_output_iteratorI7FunctorSH_EEJSM_EEEvT0_iT1_T2_DpNS2_10kernel_argIT3_EE_param_4[24]
)
.maxntid 128
{
	.reg .pred 	%p<35>;
	.reg .b32 	%r<101>;
	.reg .b32 	%f<151>;
	.reg .b64 	%rd<156>;

	ld.param.u64 	%rd14, [_ZN3cub18CUB_300001_SM_10006detail9transform16transform_kernelINS2_10policy_hubILb1EN4cuda3std3__45tupleIJN6thrust24THRUST_300001_SM_1000_NS20permutation_iteratorINSA_12zip_iteratorINS8_IJNSA_6detail15normal_iteratorINSA_10device_ptrIfEEEESH_EEEEENSE_INSF_IiEEEEEEEEEE10policy1000ElNS7_10__identityENSA_25transform_output_iteratorI7FunctorSH_EEJSM_EEEvT0_iT1_T2_DpNS2_10kernel_argIT3_EE_param_0];
	ld.param.u64 	%rd15, [_ZN3cub18CUB_300001_SM_10006detail9transform16transform_kernelINS2_10policy_hubILb1EN4cuda3std3__45tupleIJN6thrust24THRUST_300001_SM_1000_NS20permutation_iteratorINSA_12zip_iteratorINS8_IJNSA_6detail15normal_iteratorINSA_10device_ptrIfEEEESH_EEEEENSE_INSF_IiEEEEEEEEEE10policy1000ElNS7_10__identityENSA_25transform_output_iteratorI7FunctorSH_EEJSM_EEEvT0_iT1_T2_DpNS2_10kernel_argIT3_EE_param_4+16];
	ld.param.u64 	%rd16, [_ZN3cub18CUB_300001_SM_10006detail9transform16transform_kernelINS2_10policy_hubILb1EN4cuda3std3__45tupleIJN6thrust24THRUST_300001_SM_1000_NS20permutation_iteratorINSA_12zip_iteratorINS8_IJNSA_6detail15normal_iteratorINSA_10device_ptrIfEEEESH_EEEEENSE_INSF_IiEEEEEEEEEE10policy1000ElNS7_10__identityENSA_25transform_output_iteratorI7FunctorSH_EEJSM_EEEvT0_iT1_T2_DpNS2_10kernel_argIT3_EE_param_4+8];
	ld.param.u64 	%rd17, [_ZN3cub18CUB_300001_SM_10006detail9transform16transform_kernelINS2_10policy_hubILb1EN4cuda3std3__45tupleIJN6thrust24THRUST_300001_SM_1000_NS20permutation_iteratorINSA_12zip_iteratorINS8_IJNSA_6detail15normal_iteratorINSA_10device_ptrIfEEEESH_EEEEENSE_INSF_IiEEEEEEEEEE10policy1000ElNS7_10__identityENSA_25transform_output_iteratorI7FunctorSH_EEJSM_EEEvT0_iT1_T2_DpNS2_10kernel_argIT3_EE_param_4];
	ld.param.u64 	%rd18, [_ZN3cub18CUB_300001_SM_10006detail9transform16transform_kernelINS2_10policy_hubILb1EN4cuda3std3__45tupleIJN6thrust24THRUST_300001_SM_1000_NS20permutation_iteratorINSA_12zip_iteratorINS8_IJNSA_6detail15normal_iteratorINSA_10device_ptrIfEEEESH_EEEEENSE_INSF_IiEEEEEEEEEE10policy1000ElNS7_10__identityENSA_25transform_output_iteratorI7FunctorSH_EEJSM_EEEvT0_iT1_T2_DpNS2_10kernel_argIT3_EE_param_3];
	ld.param.u32 	%r36, [_ZN3cub18CUB_300001_SM_10006detail9transform16transform_kernelINS2_10policy_hubILb1EN4cuda3std3__45tupleIJN6thrust24THRUST_300001_SM_1000_NS20permutation_iteratorINSA_12zip_iteratorINS8_IJNSA_6detail15normal_iteratorINSA_10device_ptrIfEEEESH_EEEEENSE_INSF_IiEEEEEEEEEE10policy1000ElNS7_10__identityENSA_25transform_output_iteratorI7FunctorSH_EEJSM_EEEvT0_iT1_T2_DpNS2_10kernel_argIT3_EE_param_1];
	cvta.to.global.u64 	%rd1, %rd18;
	cvta.to.global.u64 	%rd2, %rd17;
	cvta.to.global.u64 	%rd3, %rd16;
	cvta.to.global.u64 	%rd4, %rd15;
	shl.b32 	%r37, %r36, 7;
	mov.u32 	%r38, %ctaid.x;
	cvt.u64.u32 	%rd19, %r38;
	cvt.s64.s32 	%rd20, %r37;
	mul.lo.s64 	%rd5, %rd20, %rd19;
	sub.s64 	%rd21, %rd14, %rd5;
	min.s64 	%rd22, %rd21, %rd20;
	cvt.u32.u64 	%r1, %rd22;
	shl.b64 	%rd23, %rd5, 2;
	add.s64 	%rd6, %rd2, %rd23;
	add.s64 	%rd7, %rd1, %rd23;
	setp.eq.s32 	%p1, %r37, %r1;
	@%p1 bra 	$L__BB2_42;
	setp.lt.s32 	%p2, %r36, 1;
	@%p2 bra 	$L__BB2_54;
	mov.u32 	%r2, %tid.x;
	and.b32  	%r3, %r36, 7;
	setp.lt.u32 	%p3, %r36, 8;
	mov.b32 	%r98, 0;
	@%p3 bra 	$L__BB2_21;
	and.b32  	%r98, %r36, 2147483640;
	mov.b32 	%r94, 0;
$L__BB2_4:
	.pragma "nounroll";
	shl.b32 	%r41, %r94, 7;
	add.s32 	%r15, %r41, %r2;
	setp.ge.s32 	%p4, %r15, %r1;
	@%p4 bra 	$L__BB2_6;
	mul.wide.u32 	%rd24, %r15, 4;
	add.s64 	%rd25, %rd6, %rd24;
	ld.global.u32 	%r42, [%rd25];
	mul.wide.s32 	%rd26, %r42, 4;
	add.s64 	%rd27, %rd3, %rd26;
	add.s64 	%rd28, %rd4, %rd26;
	add.s64 	%rd29, %rd7, %rd24;
	ld.global.f32 	%f1, [%rd27];
	ld.global.f32 	%f2, [%rd28];
	mul.f32 	%f3, %f1, %f2;
	fma.rn.f32 	%f4, %f1, %f2, %f3;
	div.rn.f32 	%f5, %f4, 0f40400000;
	st.global.f32 	[%rd29], %f5;
$L__BB2_6:
	add.s32 	%r43, %r15, 128;
	setp.ge.s32 	%p5, %r43, %r1;
	mul.wide.s32 	%rd30, %r43, 4;
	add.s64 	%rd12, %rd6, %rd30;
	add.s64 	%rd13, %rd7, %rd30;
	@%p5 bra 	$L__BB2_8;
	ld.global.u32 	%r44, [%rd12];
	mul.wide.s32 	%rd31, %r44, 4;
	add.s64 	%rd32, %rd3, %rd31;
	add.s64 	%rd33, %rd4, %rd31;
	ld.global.f32 	%f6, [%rd32];
	ld.global.f32 	%f7, [%rd33];
	mul.f32 	%f8, %f6, %f7;
	fma.rn.f32 	%f9, %f6, %f7, %f8;
	div.rn.f32 	%f10, %f9, 0f40400000;
	st.global.f32 	[%rd13], %f10;
$L__BB2_8:
	add.s32 	%r45, %r15, 256;
	setp.ge.s32 	%p6, %r45, %r1;
	@%p6 bra 	$L__BB2_10;
	ld.global.u32 	%r46, [%rd12+512];
	mul.wide.s32 	%rd34, %r46, 4;
	add.s64 	%rd35, %rd3, %rd34;
	add.s64 	%rd36, %rd4, %rd34;
	ld.global.f32 	%f11, [%rd35];
	ld.global.f32 	%f12, [%rd36];
	mul.f32 	%f13, %f11, %f12;
	fma.rn.f32 	%f14, %f11, %f12, %f13;
	div.rn.f32 	%f15, %f14, 0f40400000;
	st.global.f32 	[%rd13+512], %f15;
$L__BB2_10:
	add.s32 	%r47, %r15, 384;
	setp.ge.s32 	%p7, %r47, %r1;
	@%p7 bra 	$L__BB2_12;
	ld.global.u32 	%r48, [%rd12+1024];
	mul.wide.s32 	%rd37, %r48, 4;
	add.s64 	%rd38, %rd3, %rd37;
	add.s64 	%rd39, %rd4, %rd37;
	ld.global.f32 	%f16, [%rd38];
	ld.global.f32 	%f17, [%rd39];
	mul.f32 	%f18, %f16, %f17;
	fma.rn.f32 	%f19, %f16, %f17, %f18;
	div.rn.f32 	%f20, %f19, 0f40400000;
	st.global.f32 	[%rd13+1024], %f20;
$L__BB2_12:
	add.s32 	%r49, %r15, 512;
	setp.ge.s32 	%p8, %r49, %r1;
	@%p8 bra 	$L__BB2_14;
	ld.global.u32 	%r50, [%rd12+1536];
	mul.wide.s32 	%rd40, %r50, 4;
	add.s64 	%rd41, %rd3, %rd40;
	add.s64 	%rd42, %rd4, %rd40;
	ld.global.f32 	%f21, [%rd41];
	ld.global.f32 	%f22, [%rd42];
	mul.f32 	%f23, %f21, %f22;
	fma.rn.f32 	%f24, %f21, %f22, %f23;
	div.rn.f32 	%f25, %f24, 0f40400000;
	st.global.f32 	[%rd13+1536], %f25;
$L__BB2_14:
	add.s32 	%r51, %r15, 640;
	setp.ge.s32 	%p9, %r51, %r1;
	@%p9 bra 	$L__BB2_16;
	ld.global.u32 	%r52, [%rd12+2048];
	mul.wide.s32 	%rd43, %r52, 4;
	add.s64 	%rd44, %rd3, %rd43;
	add.s64 	%rd45, %rd4, %rd43;
	ld.global.f32 	%f26, [%rd44];
	ld.global.f32 	%f27, [%rd45];
	mul.f32 	%f28, %f26, %f27;
	fma.rn.f32 	%f29, %f26, %f27, %f28;
	div.rn.f32 	%f30, %f29, 0f40400000;
	st.global.f32 	[%rd13+2048], %f30;
$L__BB2_16:
	add.s32 	%r53, %r15, 768;
	setp.ge.s32 	%p10, %r53, %r1;
	@%p10 bra 	$L__BB2_18;
	ld.global.u32 	%r54, [%rd12+2560];
	mul.wide.s32 	%rd46, %r54, 4;
	add.s64 	%rd47, %rd3, %rd46;
	add.s64 	%rd48, %rd4, %rd46;
	ld.global.f32 	%f31, [%rd47];
	ld.global.f32 	%f32, [%rd48];
	mul.f32 	%f33, %f31, %f32;
	fma.rn.f32 	%f34, %f31, %f32, %f33;
	div.rn.f32 	%f35, %f34, 0f40400000;
	st.global.f32 	[%rd13+2560], %f35;
$L__BB2_18:
	add.s32 	%r55, %r15, 896;
	setp.ge.s32 	%p11, %r55, %r1;
	@%p11 bra 	$L__BB2_20;
	ld.global.u32 	%r56, [%rd12+3072];
	mul.wide.s32 	%rd49, %r56, 4;
	add.s64 	%rd50, %rd3, %rd49;
	add.s64 	%rd51, %rd4, %rd49;
	ld.global.f32 	%f36, [%rd50];
	ld.global.f32 	%f37, [%rd51];
	mul.f32 	%f38, %f36, %f37;
	fma.rn.f32 	%f39, %f36, %f37, %f38;
	div.rn.f32 	%f40, %f39, 0f40400000;
	st.global.f32 	[%rd13+3072], %f40;
$L__BB2_20:
	add.s32 	%r94, %r94, 8;
	setp.eq.s32 	%p12, %r94, %r98;
	@%p12 bra 	$L__BB2_21;
	bra.uni 	$L__BB2_4;
$L__BB2_21:
	setp.eq.s32 	%p13, %r3, 0;
	@%p13 bra 	$L__BB2_54;
	and.b32  	%r24, %r36, 3;
	setp.lt.u32 	%p14, %r3, 4;
	@%p14 bra 	$L__BB2_32;
	shl.b32 	%r57, %r98, 7;
	add.s32 	%r25, %r57, %r2;
	setp.ge.s32 	%p15, %r25, %r1;
	@%p15 bra 	$L__BB2_25;
	mul.wide.s32 	%rd52, %r25, 4;
	add.s64 	%rd53, %rd6, %rd52;
	ld.global.u32 	%r58, [%rd53];
	mul.wide.s32 	%rd54, %r58, 4;
	add.s64 	%rd55, %rd3, %rd54;
	add.s64 	%rd56, %rd4, %rd54;
	add.s64 	%rd57, %rd7, %rd52;
	ld.global.f32 	%f41, [%rd55];
	ld.global.f32 	%f42, [%rd56];
	mul.f32 	%f43, %f41, %f42;
	fma.rn.f32 	%f44, %f41, %f42, %f43;
	div.rn.f32 	%f45, %f44, 0f40400000;
	st.global.f32 	[%rd57], %f45;
$L__BB2_25:
	add.s32 	%r26, %r25, 128;
	setp.ge.s32 	%p16, %r26, %r1;
	@%p16 bra 	$L__BB2_27;
	mul.wide.s32 	%rd58, %r26, 4;
	add.s64 	%rd59, %rd6, %rd58;
	ld.global.u32 	%r59, [%rd59];
	mul.wide.s32 	%rd60, %r59, 4;
	add.s64 	%rd61, %rd3, %rd60;
	add.s64 	%rd62, %rd4, %rd60;
	add.s64 	%rd63, %rd7, %rd58;
	ld.global.f32 	%f46, [%rd61];
	ld.global.f32 	%f47, [%rd62];
	mul.f32 	%f48, %f46, %f47;
	fma.rn.f32 	%f49, %f46, %f47, %f48;
	div.rn.f32 	%f50, %f49, 0f40400000;
	st.global.f32 	[%rd63], %f50;
$L__BB2_27:
	add.s32 	%r27, %r25, 256;
	setp.ge.s32 	%p17, %r27, %r1;
	@%p17 bra 	$L__BB2_29;
	mul.wide.s32 	%rd64, %r27, 4;
	add.s64 	%rd65, %rd6, %rd64;
	ld.global.u32 	%r60, [%rd65];
	mul.wide.s32 	%rd66, %r60, 4;
	add.s64 	%rd67, %rd3, %rd66;
	add.s64 	%rd68, %rd4, %rd66;
	add.s64 	%rd69, %rd7, %rd64;
	ld.global.f32 	%f51, [%rd67];
	ld.global.f32 	%f52, [%rd68];
	mul.f32 	%f53, %f51, %f52;
	fma.rn.f32 	%f54, %f51, %f52, %f53;
	div.rn.f32 	%f55, %f54, 0f40400000;
	st.global.f32 	[%rd69], %f55;
$L__BB2_29:
	add.s32 	%r28, %r25, 384;
	setp.ge.s32 	%p18, %r28, %r1;
	@%p18 bra 	$L__BB2_31;
	mul.wide.s32 	%rd70, %r28, 4;
	add.s64 	%rd71, %rd6, %rd70;
	ld.global.u32 	%r61, [%rd71];
	mul.wide.s32 	%rd72, %r61, 4;
	add.s64 	%rd73, %rd3, %rd72;
	add.s64 	%rd74, %rd4, %rd72;
	add.s64 	%rd75, %rd7, %rd70;
	ld.global.f32 	%f56, [%rd73];
	ld.global.f32 	%f57, [%rd74];
	mul.f32 	%f58, %f56, %f57;
	fma.rn.f32 	%f59, %f56, %f57, %f58;
	div.rn.f32 	%f60, %f59, 0f40400000;
	st.global.f32 	[%rd75], %f60;
$L__BB2_31:
	add.s32 	%r98, %r98, 4;
$L__BB2_32:
	setp.eq.s32 	%p19, %r24, 0;
	@%p19 bra 	$L__BB2_54;
	setp.eq.s32 	%p20, %r24, 1;
	@%p20 bra 	$L__BB2_39;
	shl.b32 	%r62, %r98, 7;
	add.s32 	%r31, %r62, %r2;
	setp.ge.s32 	%p21, %r31, %r1;
	@%p21 bra 	$L__BB2_36;
	mul.wide.s32 	%rd76, %r31, 4;
	add.s64 	%rd77, %rd6, %rd76;
	ld.global.u32 	%r63, [%rd77];
	mul.wide.s32 	%rd78, %r63, 4;
	add.s64 	%rd79, %rd3, %rd78;
	add.s64 	%rd80, %rd4, %rd78;
	add.s64 	%rd81, %rd7, %rd76;
	ld.global.f32 	%f61, [%rd79];
	ld.global.f32 	%f62, [%rd80];
	mul.f32 	%f63, %f61, %f62;
	fma.rn.f32 	%f64, %f61, %f62, %f63;
	div.rn.f32 	%f65, %f64, 0f40400000;
	st.global.f32 	[%rd81], %f65;
$L__BB2_36:
	add.s32 	%r32, %r31, 128;
	setp.ge.s32 	%p22, %r32, %r1;
	@%p22 bra 	$L__BB2_38;
	mul.wide.s32 	%rd82, %r32, 4;
	add.s64 	%rd83, %rd6, %rd82;
	ld.global.u32 	%r64, [%rd83];
	mul.wide.s32 	%rd84, %r64, 4;
	add.s64 	%rd85, %rd3, %rd84;
	add.s64 	%rd86, %rd4, %rd84;
	add.s64 	%rd87, %rd7, %rd82;
	ld.global.f32 	%f66, [%rd85];
	ld.global.f32 	%f67, [%rd86];
	mul.f32 	%f68, %f66, %f67;
	fma.rn.f32 	%f69, %f66, %f67, %f68;
	div.rn.f32 	%f70, %f69, 0f40400000;
	st.global.f32 	[%rd87], %f70;
$L__BB2_38:
	add.s32 	%r98, %r98, 2;
$L__BB2_39:
	and.b32  	%r65, %r36, 1;
	setp.eq.b32 	%p23, %r65, 1;
	not.pred 	%p24, %p23;
	@%p24 bra 	$L__BB2_54;
	shl.b32 	%r66, %r98, 7;
	add.s32 	%r35, %r66, %r2;
	setp.ge.s32 	%p25, %r35, %r1;
	@%p25 bra 	$L__BB2_54;
	mul.wide.s32 	%rd88, %r35, 4;
	add.s64 	%rd89, %rd6, %rd88;
	ld.global.u32 	%r67, [%rd89];
	mul.wide.s32 	%rd90, %r67, 4;
	add.s64 	%rd91, %rd3, %rd90;
	add.s64 	%rd92, %rd4, %rd90;
	add.s64 	%rd93, %rd7, %rd88;
	ld.global.f32 	%f71, [%rd91];
	ld.global.f32 	%f72, [%rd92];
	mul.f32 	%f73, %f71, %f72;
	fma.rn.f32 	%f74, %f71, %f72, %f73;
	div.rn.f32 	%f75, %f74, 0f40400000;
	st.global.f32 	[%rd93], %f75;
	bra.uni 	$L__BB2_54;
$L__BB2_42:
	setp.lt.s32 	%p26, %r36, 1;
	@%p26 bra 	$L__BB2_54;
	mov.u32 	%r5, %tid.x;
	and.b32  	%r6, %r36, 7;
	setp.lt.u32 	%p27, %r36, 8;
	mov.b32 	%r96, 0;
	@%p27 bra 	$L__BB2_46;
	and.b32  	%r69, %r36, 2147483640;
	neg.s32 	%r93, %r69;
	mul.wide.u32 	%rd94, %r5, 4;
	add.s64 	%rd155, %rd23, %rd94;
	add.s32 	%r92, %r5, 128;
$L__BB2_45:
	.pragma "nounroll";
	and.b32  	%r96, %r36, 2147483640;
	mul.wide.s32 	%rd95, %r92, 4;
	add.s64 	%rd96, %rd23, %rd95;
	add.s64 	%rd97, %rd2, %rd155;
	ld.global.u32 	%r70, [%rd97];
	mul.wide.s32 	%rd98, %r70, 4;
	add.s64 	%rd99, %rd3, %rd98;
	add.s64 	%rd100, %rd4, %rd98;
	add.s64 	%rd101, %rd1, %rd155;
	ld.global.f32 	%f76, [%rd99];
	ld.global.f32 	%f77, [%rd100];
	mul.f32 	%f78, %f76, %f77;
	fma.rn.f32 	%f79, %f76, %f77, %f78;
	div.rn.f32 	%f80, %f79, 0f40400000;
	st.global.f32 	[%rd101], %f80;
	add.s64 	%rd102, %rd2, %rd96;
	ld.global.u32 	%r71, [%rd102];
	mul.wide.s32 	%rd103, %r71, 4;
	add.s64 	%rd104, %rd3, %rd103;
	add.s64 	%rd105, %rd4, %rd103;
	add.s64 	%rd106, %rd1, %rd96;
	ld.global.f32 	%f81, [%rd104];
	ld.global.f32 	%f82, [%rd105];
	mul.f32 	%f83, %f81, %f82;
	fma.rn.f32 	%f84, %f81, %f82, %f83;
	div.rn.f32 	%f85, %f84, 0f40400000;
	st.global.f32 	[%rd106], %f85;
	ld.global.u32 	%r72, [%rd102+512];
	mul.wide.s32 	%rd107, %r72, 4;
	add.s64 	%rd108, %rd3, %rd107;
	add.s64 	%rd109, %rd4, %rd107;
	ld.global.f32 	%f86, [%rd108];
	ld.global.f32 	%f87, [%rd109];
	mul.f32 	%f88, %f86, %f87;
	fma.rn.f32 	%f89, %f86, %f87, %f88;
	div.rn.f32 	%f90, %f89, 0f40400000;
	st.global.f32 	[%rd106+512], %f90;
	ld.global.u32 	%r73, [%rd102+1024];
	mul.wide.s32 	%rd110, %r73, 4;
	add.s64 	%rd111, %rd3, %rd110;
	add.s64 	%rd112, %rd4, %rd110;
	ld.global.f32 	%f91, [%rd111];
	ld.global.f32 	%f92, [%rd112];
	mul.f32 	%f93, %f91, %f92;
	fma.rn.f32 	%f94, %f91, %f92, %f93;
	div.rn.f32 	%f95, %f94, 0f40400000;
	st.global.f32 	[%rd106+1024], %f95;
	ld.global.u32 	%r74, [%rd102+1536];
	mul.wide.s32 	%rd113, %r74, 4;
	add.s64 	%rd114, %rd3, %rd113;
	add.s64 	%rd115, %rd4, %rd113;
	ld.global.f32 	%f96, [%rd114];
	ld.global.f32 	%f97, [%rd115];
	mul.f32 	%f98, %f96, %f97;
	fma.rn.f32 	%f99, %f96, %f97, %f98;
	div.rn.f32 	%f100, %f99, 0f40400000;
	st.global.f32 	[%rd106+1536], %f100;
	ld.global.u32 	%r75, [%rd102+2048];
	mul.wide.s32 	%rd116, %r75, 4;
	add.s64 	%rd117, %rd3, %rd116;
	add.s64 	%rd118, %rd4, %rd116;
	ld.global.f32 	%f101, [%rd117];
	ld.global.f32 	%f102, [%rd118];
	mul.f32 	%f103, %f101, %f102;
	fma.rn.f32 	%f104, %f101, %f102, %f103;
	div.rn.f32 	%f105, %f104, 0f40400000;
	st.global.f32 	[%rd106+2048], %f105;
	ld.global.u32 	%r76, [%rd102+2560];
	mul.wide.s32 	%rd119, %r76, 4;
	add.s64 	%rd120, %rd3, %rd119;
	add.s64 	%rd121, %rd4, %rd119;
	ld.global.f32 	%f106, [%rd120];
	ld.global.f32 	%f107, [%rd121];
	mul.f32 	%f108, %f106, %f107;
	fma.rn.f32 	%f109, %f106, %f107, %f108;
	div.rn.f32 	%f110, %f109, 0f40400000;
	st.global.f32 	[%rd106+2560], %f110;
	ld.global.u32 	%r77, [%rd102+3072];
	mul.wide.s32 	%rd122, %r77, 4;
	add.s64 	%rd123, %rd3, %rd122;
	add.s64 	%rd124, %rd4, %rd122;
	ld.global.f32 	%f111, [%rd123];
	ld.global.f32 	%f112, [%rd124];
	mul.f32 	%f113, %f111, %f112;
	fma.rn.f32 	%f114, %f111, %f112, %f113;
	div.rn.f32 	%f115, %f114, 0f40400000;
	st.global.f32 	[%rd106+3072], %f115;
	add.s32 	%r93, %r93, 8;
	add.s64 	%rd155, %rd155, 4096;
	add.s32 	%r92, %r92, 1024;
	setp.eq.s32 	%p28, %r93, 0;
	@%p28 bra 	$L__BB2_46;
	bra.uni 	$L__BB2_45;
$L__BB2_46:
	setp.eq.s32 	%p29, %r6, 0;
	@%p29 bra 	$L__BB2_54;
	and.b32  	%r18, %r36, 3;
	setp.lt.u32 	%p30, %r6, 4;
	@%p30 bra 	$L__BB2_49;
	shl.b32 	%r78, %r96, 7;
	add.s32 	%r79, %r78, %r5;
	mul.wide.s32 	%rd125, %r79, 4;
	add.s64 	%rd126, %rd6, %rd125;
	ld.global.u32 	%r80, [%rd126];
	mul.wide.s32 	%rd127, %r80, 4;
	add.s64 	%rd128, %rd3, %rd127;
	add.s64 	%rd129, %rd4, %rd127;
	add.s64 	%rd130, %rd7, %rd125;
	ld.global.f32 	%f116, [%rd128];
	ld.global.f32 	%f117, [%rd129];
	mul.f32 	%f118, %f116, %f117;
	fma.rn.f32 	%f119, %f116, %f117, %f118;
	div.rn.f32 	%f120, %f119, 0f40400000;
	st.global.f32 	[%rd130], %f120;
	ld.global.u32 	%r81, [%rd126+512];
	mul.wide.s32 	%rd131, %r81, 4;
	add.s64 	%rd132, %rd3, %rd131;
	add.s64 	%rd133, %rd4, %rd131;
	ld.global.f32 	%f121, [%rd132];
	ld.global.f32 	%f122, [%rd133];
	mul.f32 	%f123, %f121, %f122;
	fma.rn.f32 	%f124, %f121, %f122, %f123;
	div.rn.f32 	%f125, %f124, 0f40400000;
	st.global.f32 	[%rd130+512], %f125;
	ld.global.u32 	%r82, [%rd126+1024];
	mul.wide.s32 	%rd134, %r82, 4;
	add.s64 	%rd135, %rd3, %rd134;
	add.s64 	%rd136, %rd4, %rd134;
	ld.global.f32 	%f126, [%rd135];
	ld.global.f32 	%f127, [%rd136];
	mul.f32 	%f128, %f126, %f127;
	fma.rn.f32 	%f129, %f126, %f127, %f128;
	div.rn.f32 	%f130, %f129, 0f40400000;
	st.global.f32 	[%rd130+1024], %f130;
	ld.global.u32 	%r83, [%rd126+1536];
	mul.wide.s32 	%rd137, %r83, 4;
	add.s64 	%rd138, %rd3, %rd137;
	add.s64 	%rd139, %rd4, %rd137;
	ld.global.f32 	%f131, [%rd138];
	ld.global.f32 	%f132, [%rd139];
	mul.f32 	%f133, %f131, %f132;
	fma.rn.f32 	%f134, %f131, %f132, %f133;
	div.rn.f32 	%f135, %f134, 0f40400000;
	st.global.f32 	[%rd130+1536], %f135;
	add.s32 	%r96, %r96, 4;
$L__BB2_49:
	setp.eq.s32 	%p31, %r18, 0;
	@%p31 bra 	$L__BB2_54;
	setp.eq.s32 	%p32, %r18, 1;
	@%p32 bra 	$L__BB2_52;
	shl.b32 	%r84, %r96, 7;
	add.s32 	%r85, %r84, %r5;
	mul.wide.s32 	%rd140, %r85, 4;
	add.s64 	%rd141, %rd6, %rd140;
	ld.global.u32 	%r86, [%rd141];
	mul.wide.s32 	%rd142, %r86, 4;
	add.s64 	%rd143, %rd3, %rd142;
	add.s64 	%rd144, %rd4, %rd142;
	add.s64 	%rd145, %rd7, %rd140;
	ld.global.f32 	%f136, [%rd143];
	ld.global.f32 	%f137, [%rd144];
	mul.f32 	%f138, %f136, %f137;
	fma.rn.f32 	%f139, %f136, %f137, %f138;
	div.rn.f32 	%f140, %f139, 0f40400000;
	st.global.f32 	[%rd145], %f140;
	ld.global.u32 	%r87, [%rd141+512];
	mul.wide.s32 	%rd146, %r87, 4;
	add.s64 	%rd147, %rd3, %rd146;
	add.s64 	%rd148, %rd4, %rd146;
	ld.global.f32 	%f141, [%rd147];
	ld.global.f32 	%f142, [%rd148];
	mul.f32 	%f143, %f141, %f142;
	fma.rn.f32 	%f144, %f141, %f142, %f143;
	div.rn.f32 	%f145, %f144, 0f40400000;
	st.global.f32 	[%rd145+512], %f145;
	add.s32 	%r96, %r96, 2;
$L__BB2_52:
	and.b32  	%r88, %r36, 1;
	setp.eq.b32 	%p33, %r88, 1;
	not.pred 	%p34, %p33;
	@%p34 bra 	$L__BB2_54;
	shl.b32 	%r89, %r96, 7;
	add.s32 	%r90, %r89, %r5;
	mul.wide.s32 	%rd149, %r90, 4;
	add.s64 	%rd150, %rd6, %rd149;
	ld.global.u32 	%r91, [%rd150];
	mul.wide.s32 	%rd151, %r91, 4;
	add.s64 	%rd152, %rd3, %rd151;
	add.s64 	%rd153, %rd4, %rd151;
	add.s64 	%rd154, %rd7, %rd149;
	ld.global.f32 	%f146, [%rd152];
	ld.global.f32 	%f147, [%rd153];
	mul.f32 	%f148, %f146, %f147;
	fma.rn.f32 	%f149, %f146, %f147, %f148;
	div.rn.f32 	%f150, %f149, 0f40400000;
	st.global.f32 	[%rd154], %f150;
$L__BB2_54:
	ret;

}


// ===== COMPILED SASS (sm_100) =====

	.target	sm_100

	.elftype	@"ET_EXEC"


//--------------------- .note.nv.tkinfo           --------------------------
	.section	.note.nv.tkinfo,"",@"SHT_NOTE"
	.sectionflags	@"SHF_NOTE_NV_TKINFO"
	.tkinfo
        /*0018*/ 	.word	0x00000002
        /*0030*/ 	.string	""
        /*0030*/ 	.string	"ptxas"
        /*0030*/ 	.string	"Cuda compilation tools, release 13.0, V13.0.88"
        /*0030*/ 	.string	"Build cuda_13.0.r13.0/compiler.36424714_0"
        /*0030*/ 	.string	"-arch sm_100 -m 64 "



//--------------------- .note.nv.cuinfo           --------------------------
	.section	.note.nv.cuinfo,"",@"SHT_NOTE"
	.sectionflags	@"SHF_NOTE_NV_CUINFO"
        /*0018*/ 	.short	0x0002
        /*001a*/ 	.short	0x0064
        /*001c*/ 	.short	0x0082
	.zero		2


//--------------------- .nv.info                  --------------------------
	.section	.nv.info,"",@"SHT_CUDA_INFO"
	.align	4


	//----- nvinfo : EIATTR_REGCOUNT
	.align		4
        /*0000*/ 	.byte	0x04, 0x2f
        /*0002*/ 	.short	(.L_44 - .L_43)
	.align		4
.L_43:
        /*0004*/ 	.word	index@(_ZN3cub18CUB_300001_SM_10006detail11EmptyKernelIvEEvv)
        /*0008*/ 	.word	0x00000004


	//----- nvinfo : EIATTR_FRAME_SIZE
	.align		4
.L_44:
        /*000c*/ 	.byte	0x04, 0x11
        /*000e*/ 	.short	(.L_46 - .L_45)
	.align		4
.L_45:
        /*0010*/ 	.word	index@(_ZN3cub18CUB_300001_SM_10006detail11EmptyKernelIvEEvv)
        /*0014*/ 	.word	0x00000000


	//----- nvinfo : EIATTR_REGCOUNT
	.align		4
.L_46:
        /*0018*/ 	.byte	0x04, 0x2f
        /*001a*/ 	.short	(.L_48 - .L_47)
	.align		4
.L_47:
        /*001c*/ 	.word	index@(_ZN3cub18CUB_300001_SM_10006detail9transform16transform_kernelINS2_10policy_hubILb1EN4cuda3std3__45tupleIJN6thrust24THRUST_300001_SM_1000_NS20permutation_iteratorINSA_12zip_iteratorINS8_IJNSA_6detail15normal_iteratorINSA_10device_ptrIfEEEESH_EEEEENSE_INSF_IiEEEEEEEEEE10policy1000EiNS7_10__identityENSA_25transform_output_iteratorI7FunctorSH_EEJSM_EEEvT0_iT1_T2_DpNS2_10kernel_argIT3_EE)
        /*0020*/ 	.word	0x00000020


	//----- nvinfo : EIATTR_FRAME_SIZE
	.align		4
.L_48:
        /*0024*/ 	.byte	0x04, 0x11
        /*0026*/ 	.short	(.L_50 - .L_49)
	.align		4
.L_49:
        /*0028*/ 	.word	index@($__internal_1_$__cuda_sm3x_div_rn_noftz_f32_slowpath)
        /*002c*/ 	.word	0x00000000


	//----- nvinfo : EIATTR_FRAME_SIZE
	.align		4
.L_50:
        /*0030*/ 	.byte	0x04, 0x11
        /*0032*/ 	.short	(.L_52 - .L_51)
	.align		4
.L_51:
        /*0034*/ 	.word	index@(_ZN3cub18CUB_300001_SM_10006detail9transform16transform_kernelINS2_10policy_hubILb1EN4cuda3std3__45tupleIJN6thrust24THRUST_300001_SM_1000_NS20permutation_iteratorINSA_12zip_iteratorINS8_IJNSA_6detail15normal_iteratorINSA_10device_ptrIfEEEESH_EEEEENSE_INSF_IiEEEEEEEEEE10policy1000EiNS7_10__identityENSA_25transform_output_iteratorI7FunctorSH_EEJSM_EEEvT0_iT1_T2_DpNS2_10kernel_argIT3_EE)
        /*0038*/ 	.word	0x00000000


	//----- nvinfo : EIATTR_REGCOUNT
	.align		4
.L_52:
        /*003c*/ 	.byte	0x04, 0x2f
        /*003e*/ 	.short	(.L_54 - .L_53)
	.align		4
.L_53:
        /*0040*/ 	.word	index@(_ZN3cub18CUB_300001_SM_10006detail9transform16transform_kernelINS2_10policy_hubILb1EN4cuda3std3__45tupleIJN6thrust24THRUST_300001_SM_1000_NS20permutation_iteratorINSA_12zip_iteratorINS8_IJNSA_6detail15normal_iteratorINSA_10device_ptrIfEEEESH_EEEEENSE_INSF_IiEEEEEEEEEE10policy1000ElNS7_10__identityENSA_25transform_output_iteratorI7FunctorSH_EEJSM_EEEvT0_iT1_T2_DpNS2_10kernel_argIT3_EE)
        /*0044*/ 	.word	0x00000020


	//----- nvinfo : EIATTR_FRAME_SIZE
	.align		4
.L_54:
        /*0048*/ 	.byte	0x04, 0x11
        /*004a*/ 	.short	(.L_56 - .L_55)
	.align		4
.L_55:
        /*004c*/ 	.word	index@($__internal_0_$__cuda_sm3x_div_rn_noftz_f32_slowpath)
        /*0050*/ 	.word	0x00000000


	//----- nvinfo : EIATTR_FRAME_SIZE
	.align		4
.L_56:
        /*0054*/ 	.byte	0x04, 0x11
        /*0056*/ 	.short	(.L_58 - .L_57)
	.align		4
.L_57:
        /*0058*/ 	.word	index@(_ZN3cub18CUB_300001_SM_10006detail9transform16transform_kernelINS2_10policy_hubILb1EN4cuda3std3__45tupleIJN6thrust24THRUST_300001_SM_1000_NS20permutation_iteratorINSA_12zip_iteratorINS8_IJNSA_6detail15normal_iteratorINSA_10device_ptrIfEEEESH_EEEEENSE_INSF_IiEEEEEEEEEE10policy1000ElNS7_10__identityENSA_25transform_output_iteratorI7FunctorSH_EEJSM_EEEvT0_iT1_T2_DpNS2_10kernel_argIT3_EE)
        /*005c*/ 	.word	0x00000000


	//----- nvinfo : EIATTR_MIN_STACK_SIZE
	.align		4
.L_58:
        /*0060*/ 	.byte	0x04, 0x12
        /*0062*/ 	.short	(.L_60 - .L_59)
	.align		4
.L_59:
        /*0064*/ 	.word	index@(_ZN3cub18CUB_300001_SM_10006detail9transform16transform_kernelINS2_10policy_hubILb1EN4cuda3std3__45tupleIJN6thrust24THRUST_300001_SM_1000_NS20permutation_iteratorINSA_12zip_iteratorINS8_IJNSA_6detail15normal_iteratorINSA_10device_ptrIfEEEESH_EEEEENSE_INSF_IiEEEEEEEEEE10policy1000ElNS7_10__identityENSA_25transform_output_iteratorI7FunctorSH_EEJSM_EEEvT0_iT1_T2_DpNS2_10kernel_argIT3_EE)
        /*0068*/ 	.word	0x00000000


	//----- nvinfo : EIATTR_MIN_STACK_SIZE
	.align		4
.L_60:
        /*006c*/ 	.byte	0x04, 0x12
        /*006e*/ 	.short	(.L_62 - .L_61)
	.align		4
.L_61:
        /*0070*/ 	.word	index@(_ZN3cub18CUB_300001_SM_10006detail9transform16transform_kernelINS2_10policy_hubILb1EN4cuda3std3__45tupleIJN6thrust24THRUST_300001_SM_1000_NS20permutation_iteratorINSA_12zip_iteratorINS8_IJNSA_6detail15normal_iteratorINSA_10device_ptrIfEEEESH_EEEEENSE_INSF_IiEEEEEEEEEE10policy1000EiNS7_10__identityENSA_25transform_output_iteratorI7FunctorSH_EEJSM_EEEvT0_iT1_T2_DpNS2_10kernel_argIT3_EE)
        /*0074*/ 	.word	0x00000000


	//----- nvinfo : EIATTR_MIN_STACK_SIZE
	.align		4
.L_62:
        /*0078*/ 	.byte	0x04, 0x12
        /*007a*/ 	.short	(.L_64 - .L_63)
	.align		4
.L_63:
        /*007c*/ 	.word	index@(_ZN3cub18CUB_300001_SM_10006detail11EmptyKernelIvEEvv)
        /*0080*/ 	.word	0x00000000
.L_64:


//--------------------- .nv.compat                --------------------------
	.section	.nv.compat,"",@"SHT_CUDA_COMPAT_INFO"
	.align	4
        /*0000*/ 	.byte	0x02, 0x09, 0x00, 0x00, 0x02, 0x02, 0x01, 0x00, 0x02, 0x05, 0x05, 0x00, 0x03, 0x07, 0x01, 0x01
        /*0010*/ 	.byte	0x02, 0x03, 0x00, 0x00, 0x02, 0x06, 0x01, 0x00, 0x04, 0x0b, 0x08, 0x00, 0x01, 0x00, 0x00, 0x00
        /*0020*/ 	.byte	0x00, 0x00, 0x00, 0x00


//--------------------- .nv.info._ZN3cub18CUB_300001_SM_10006detail9transform16transform_kernelINS2_10policy_hubILb1EN4cuda3std3__45tupleIJN6thrust24THRUST_300001_SM_1000_NS20permutation_iteratorINSA_12zip_iteratorINS8_IJNSA_6detail15normal_iteratorINSA_10device_ptrIfEEEESH_EEEEENSE_INSF_IiEEEEEEEEEE10policy1000ElNS7_10__identityENSA_25transform_output_iteratorI7FunctorSH_EEJSM_EEEvT0_iT1_T2_DpNS2_10kernel_argIT3_EE --------------------------
	.section	.nv.info._ZN3cub18CUB_300001_SM_10006detail9transform16transform_kernelINS2_10policy_hubILb1EN4cuda3std3__45tupleIJN6thrust24THRUST_300001_SM_1000_NS20permutation_iteratorINSA_12zip_iteratorINS8_IJNSA_6detail15normal_iteratorINSA_10device_ptrIfEEEESH_EEEEENSE_INSF_IiEEEEEEEEEE10policy1000ElNS7_10__identityENSA_25transform_output_iteratorI7FunctorSH_EEJSM_EEEvT0_iT1_T2_DpNS2_10kernel_argIT3_EE,"",@"SHT_CUDA_INFO"
	.sectionflags	@""
	.align	4


	//----- nvinfo : EIATTR_CUDA_API_VERSION
	.align		4
        /*0000*/ 	.byte	0x04, 0x37
        /*0002*/ 	.short	(.L_66 - .L_65)
.L_65:
        /*0004*/ 	.word	0x00000082


	//----- nvinfo : EIATTR_KPARAM_INFO
	.align		4
.L_66:
        /*0008*/ 	.byte	0x04, 0x17
        /*000a*/ 	.short	(.L_68 - .L_67)
.L_67:
        /*000c*/ 	.word	0x00000000
        /*0010*/ 	.short	0x0004
        /*0012*/ 	.short	0x0020
        /*0014*/ 	.byte	0x00, 0xf0, 0x61, 0x00


	//----- nvinfo : EIATTR_KPARAM_INFO
	.align		4
.L_68:
        /*0018*/ 	.byte	0x04, 0x17
        /*001a*/ 	.short	(.L_70 - .L_69)
.L_69:
        /*001c*/ 	.word	0x00000000
        /*0020*/ 	.short	0x0003
        /*0022*/ 	.short	0x0010
        /*0024*/ 	.byte	0x00, 0xf0, 0x41, 0x00


	//----- nvinfo : EIATTR_KPARAM_INFO
	.align		4
.L_70:
        /*0028*/ 	.byte	0x04, 0x17
        /*002a*/ 	.short	(.L_72 - .L_71)
.L_71:
        /*002c*/ 	.word	0x00000000
        /*0030*/ 	.short	0x0002
        /*0032*/ 	.short	0x000c
        /*0034*/ 	.byte	0x00, 0xf0, 0x05, 0x00


	//----- nvinfo : EIATTR_KPARAM_INFO
	.align		4
.L_72:
        /*0038*/ 	.byte	0x04, 0x17
        /*003a*/ 	.short	(.L_74 - .L_73)
.L_73:
        /*003c*/ 	.word	0x00000000
        /*0040*/ 	.short	0x0001
        /*0042*/ 	.short	0x0008
        /*0044*/ 	.byte	0x00, 0xf0, 0x11, 0x00


	//----- nvinfo : EIATTR_KPARAM_INFO
	.align		4
.L_74:
        /*0048*/ 	.byte	0x04, 0x17
        /*004a*/ 	.short	(.L_76 - .L_75)
.L_75:
        /*004c*/ 	.word	0x00000000
        /*0050*/ 	.short	0x0000
        /*0052*/ 	.short	0x0000
        /*0054*/ 	.byte	0x00, 0xf0, 0x21, 0x00


	//----- nvinfo : EIATTR_SPARSE_MMA_MASK
	.align		4
.L_76:
        /*0058*/ 	.byte	0x03, 0x50
        /*005a*/ 	.short	0x0000


	//----- nvinfo : EIATTR_MAXREG_COUNT
	.align		4
        /*005c*/ 	.byte	0x03, 0x1b
        /*005e*/ 	.short	0x00ff


	//----- nvinfo : EIATTR_MERCURY_ISA_VERSION
	.align		4
        /*0060*/ 	.byte	0x03, 0x5f
        /*0062*/ 	.short	0x0101


	//----- nvinfo : EIATTR_VRC_CTA_INIT_COUNT
	.align		4
        /*0064*/ 	.byte	0x02, 0x4a
	.zero		1
	.zero		1


	//----- nvinfo : EIATTR_EXIT_INSTR_OFFSETS
	.align		4
        /*0068*/ 	.byte	0x04, 0x1c
        /*006a*/ 	.short	(.L_78 - .L_77)


	//   ....[0]....
.L_77:
        /*006c*/ 	.word	0x000001b0


	//   ....[1]....
        /*0070*/ 	.word	0x00000fd0


	//   ....[2]....
        /*0074*/ 	.word	0x000017c0


	//   ....[3]....
        /*0078*/ 	.word	0x00001bf0


	//   ....[4]....
        /*007c*/ 	.word	0x00001c20


	//   ....[5]....
        /*0080*/ 	.word	0x00001dc0


	//   ....[6]....
        /*0084*/ 	.word	0x00001de0


	//   ....[7]....
        /*0088*/ 	.word	0x00002b00


	//   ....[8]....
        /*008c*/ 	.word	0x00003160


	//   ....[9]....
        /*0090*/ 	.word	0x000034e0


	//   ....[10]....
        /*0094*/ 	.word	0x00003690


	//----- nvinfo : EIATTR_MAX_THREADS
	.align		4
.L_78:
        /*0098*/ 	.byte	0x04, 0x05
        /*009a*/ 	.short	(.L_80 - .L_79)
.L_79:
        /*009c*/ 	.word	0x00000080
        /*00a0*/ 	.word	0x00000001
        /*00a4*/ 	.word	0x00000001


	//----- nvinfo : EIATTR_CRS_STACK_SIZE
	.align		4
.L_80:
        /*00a8*/ 	.byte	0x04, 0x1e
        /*00aa*/ 	.short	(.L_82 - .L_81)
.L_81:
        /*00ac*/ 	.word	0x00000000


	//----- nvinfo : EIATTR_CBANK_PARAM_SIZE
	.align		4
.L_82:
        /*00b0*/ 	.byte	0x03, 0x19
        /*00b2*/ 	.short	0x0038


	//----- nvinfo : EIATTR_PARAM_CBANK
	.align		4
        /*00b4*/ 	.byte	0x04, 0x0a
        /*00b6*/ 	.short	(.L_84 - .L_83)
	.align		4
.L_83:
        /*00b8*/ 	.word	index@(.nv.constant0._ZN3cub18CUB_300001_SM_10006detail9transform16transform_kernelINS2_10policy_hubILb1EN4cuda3std3__45tupleIJN6thrust24THRUST_300001_SM_1000_NS20permutation_iteratorINSA_12zip_iteratorINS8_IJNSA_6detail15normal_iteratorINSA_10device_ptrIfEEEESH_EEEEENSE_INSF_IiEEEEEEEEEE10policy1000ElNS7_10__identityENSA_25transform_output_iteratorI7FunctorSH_EEJSM_EEEvT0_iT1_T2_DpNS2_10kernel_argIT3_EE)
        /*00bc*/ 	.short	0x0380
        /*00be*/ 	.short	0x0038


	//----- nvinfo : EIATTR_SW_WAR
	.align		4
.L_84:
        /*00c0*/ 	.byte	0x04, 0x36
        /*00c2*/ 	.short	(.L_86 - .L_85)
.L_85:
        /*00c4*/ 	.word	0x00000008
.L_86:


//--------------------- .nv.info._ZN3cub18CUB_300001_SM_10006detail9transform16transform_kernelINS2_10policy_hubILb1EN4cuda3std3__45tupleIJN6thrust24THRUST_300001_SM_1000_NS20permutation_iteratorINSA_12zip_iteratorINS8_IJNSA_6detail15normal_iteratorINSA_10device_ptrIfEEEESH_EEEEENSE_INSF_IiEEEEEEEEEE10policy1000EiNS7_10__identityENSA_25transform_output_iteratorI7FunctorSH_EEJSM_EEEvT0_iT1_T2_DpNS2_10kernel_argIT3_EE --------------------------
	.section	.nv.info._ZN3cub18CUB_300001_SM_10006detail9transform16transform_kernelINS2_10policy_hubILb1EN4cuda3std3__45tupleIJN6thrust24THRUST_300001_SM_1000_NS20permutation_iteratorINSA_12zip_iteratorINS8_IJNSA_6detail15normal_iteratorINSA_10device_ptrIfEEEESH_EEEEENSE_INSF_IiEEEEEEEEEE10policy1000EiNS7_10__identityENSA_25transform_output_iteratorI7FunctorSH_EEJSM_EEEvT0_iT1_T2_DpNS2_10kernel_argIT3_EE,"",@"SHT_CUDA_INFO"
	.sectionflags	@""
	.align	4


	//----- nvinfo : EIATTR_CUDA_API_VERSION
	.align		4
        /*0000*/ 	.byte	0x04, 0x37
        /*0002*/ 	.short	(.L_88 - .L_87)
.L_87:
        /*0004*/ 	.word	0x00000082


	//----- nvinfo : EIATTR_KPARAM_INFO
	.align		4
.L_88:
        /*0008*/ 	.byte	0x04, 0x17
        /*000a*/ 	.short	(.L_90 - .L_89)
.L_89:
        /*000c*/ 	.word	0x00000000
        /*0010*/ 	.short	0x0004
        /*0012*/ 	.short	0x0020
        /*0014*/ 	.byte	0x00, 0xf0, 0x61, 0x00


	//----- nvinfo : EIATTR_KPARAM_INFO
	.align		4
.L_90:
        /*0018*/ 	.byte	0x04, 0x17
        /*001a*/ 	.short	(.L_92 - .L_91)
.L_91:
        /*001c*/ 	.word	0x00000000
        /*0020*/ 	.short	0x0003
        /*0022*/ 	.short	0x0010
        /*0024*/ 	.byte	0x00, 0xf0, 0x41, 0x00


	//----- nvinfo : EIATTR_KPARAM_INFO
	.align		4
.L_92:
        /*0028*/ 	.byte	0x04, 0x17
        /*002a*/ 	.short	(.L_94 - .L_93)
.L_93:
        /*002c*/ 	.word	0x00000000
        /*0030*/ 	.short	0x0002
        /*0032*/ 	.short	0x0008
        /*0034*/ 	.byte	0x00, 0xf0, 0x05, 0x00


	//----- nvinfo : EIATTR_KPARAM_INFO
	.align		4
.L_94:
        /*0038*/ 	.byte	0x04, 0x17
        /*003a*/ 	.short	(.L_96 - .L_95)
.L_95:
        /*003c*/ 	.word	0x00000000
        /*0040*/ 	.short	0x0001
        /*0042*/ 	.short	0x0004
        /*0044*/ 	.byte	0x00, 0xf0, 0x11, 0x00


	//----- nvinfo : EIATTR_KPARAM_INFO
	.align		4
.L_96:
        /*0048*/ 	.byte	0x04, 0x17
        /*004a*/ 	.short	(.L_98 - .L_97)
.L_97:
        /*004c*/ 	.word	0x00000000
        /*0050*/ 	.short	0x0000
        /*0052*/ 	.short	0x0000
        /*0054*/ 	.byte	0x00, 0xf0, 0x11, 0x00


	//----- nvinfo : EIATTR_SPARSE_MMA_MASK
	.align		4
.L_98:
        /*0058*/ 	.byte	0x03, 0x50
        /*005a*/ 	.short	0x0000


	//----- nvinfo : EIATTR_MAXREG_COUNT
	.align		4
        /*005c*/ 	.byte	0x03, 0x1b
        /*005e*/ 	.short	0x00ff


	//----- nvinfo : EIATTR_MERCURY_ISA_VERSION
	.align		4
        /*0060*/ 	.byte	0x03, 0x5f
        /*0062*/ 	.short	0x0101


	//----- nvinfo : EIATTR_VRC_CTA_INIT_COUNT
	.align		4
        /*0064*/ 	.byte	0x02, 0x4a
	.zero		1
	.zero		1


	//----- nvinfo : EIATTR_EXIT_INSTR_OFFSETS
	.align		4
        /*0068*/ 	.byte	0x04, 0x1c
        /*006a*/ 	.short	(.L_100 - .L_99)


	//   ....[0]....
.L_99:
        /*006c*/ 	.word	0x00000130


	//   ....[1]....
        /*0070*/ 	.word	0x00000e20


	//   ....[2]....
        /*0074*/ 	.word	0x00001490


	//   ....[3]....
        /*0078*/ 	.word	0x00001820


	//   ....[4]....
        /*007c*/ 	.word	0x000019e0


	//   ....[5]....
        /*0080*/ 	.word	0x00001a00


	//   ....[6]....
        /*0084*/ 	.word	0x00002820


	//   ....[7]....
        /*0088*/ 	.word	0x00003010


	//   ....[8]....
        /*008c*/ 	.word	0x00003440


	//   ....[9]....
        /*0090*/ 	.word	0x00003470


	//   ....[10]....
        /*0094*/ 	.word	0x00003610


	//----- nvinfo : EIATTR_MAX_THREADS
	.align		4
.L_100:
        /*0098*/ 	.byte	0x04, 0x05
        /*009a*/ 	.short	(.L_102 - .L_101)
.L_101:
        /*009c*/ 	.word	0x00000080
        /*00a0*/ 	.word	0x00000001
        /*00a4*/ 	.word	0x00000001


	//----- nvinfo : EIATTR_CRS_STACK_SIZE
	.align		4
.L_102:
        /*00a8*/ 	.byte	0x04, 0x1e
        /*00aa*/ 	.short	(.L_104 - .L_103)
.L_103:
        /*00ac*/ 	.word	0x00000000


	//----- nvinfo : EIATTR_CBANK_PARAM_SIZE
	.align		4
.L_104:
        /*00b0*/ 	.byte	0x03, 0x19
        /*00b2*/ 	.short	0x0038


	//----- nvinfo : EIATTR_PARAM_CBANK
	.align		4
        /*00b4*/ 	.byte	0x04, 0x0a
        /*00b6*/ 	.short	(.L_106 - .L_105)
	.align		4
.L_105:
        /*00b8*/ 	.word	index@(.nv.constant0._ZN3cub18CUB_300001_SM_10006detail9transform16transform_kernelINS2_10policy_hubILb1EN4cuda3std3__45tupleIJN6thrust24THRUST_300001_SM_1000_NS20permutation_iteratorINSA_12zip_iteratorINS8_IJNSA_6detail15normal_iteratorINSA_10device_ptrIfEEEESH_EEEEENSE_INSF_IiEEEEEEEEEE10policy1000EiNS7_10__identityENSA_25transform_output_iteratorI7FunctorSH_EEJSM_EEEvT0_iT1_T2_DpNS2_10kernel_argIT3_EE)
        /*00bc*/ 	.short	0x0380
        /*00be*/ 	.short	0x0038


	//----- nvinfo : EIATTR_SW_WAR
	.align		4
.L_106:
        /*00c0*/ 	.byte	0x04, 0x36
        /*00c2*/ 	.short	(.L_108 - .L_107)
.L_107:
        /*00c4*/ 	.word	0x00000008
.L_108:


//--------------------- .nv.info._ZN3cub18CUB_300001_SM_10006detail11EmptyKernelIvEEvv --------------------------
	.section	.nv.info._ZN3cub18CUB_300001_SM_10006detail11EmptyKernelIvEEvv,"",@"SHT_CUDA_INFO"
	.sectionflags	@""
	.align	4


	//----- nvinfo : EIATTR_CUDA_API_VERSION
	.align		4
        /*0000*/ 	.byte	0x04, 0x37
        /*0002*/ 	.short	(.L_110 - .L_109)
.L_109:
        /*0004*/ 	.word	0x00000082


	//----- nvinfo : EIATTR_SPARSE_MMA_MASK
	.align		4
.L_110:
        /*0008*/ 	.byte	0x03, 0x50
        /*000a*/ 	.short	0x0000


	//----- nvinfo : EIATTR_MAXREG_COUNT
	.align		4
        /*000c*/ 	.byte	0x03, 0x1b
        /*000e*/ 	.short	0x00ff


	//----- nvinfo : EIATTR_MERCURY_ISA_VERSION
	.align		4
        /*0010*/ 	.byte	0x03, 0x5f
        /*0012*/ 	.short	0x0101


	//----- nvinfo : EIATTR_VRC_CTA_INIT_COUNT
	.align		4
        /*0014*/ 	.byte	0x02, 0x4a
	.zero		1
	.zero		1


	//----- nvinfo : EIATTR_EXIT_INSTR_OFFSETS
	.align		4
        /*0018*/ 	.byte	0x04, 0x1c
        /*001a*/ 	.short	(.L_112 - .L_111)


	//   ....[0]....
.L_111:
        /*001c*/ 	.word	0x00000010


	//----- nvinfo : EIATTR_SW_WAR
	.align		4
.L_112:
        /*0020*/ 	.byte	0x04, 0x36
        /*0022*/ 	.short	(.L_114 - .L_113)
.L_113:
        /*0024*/ 	.word	0x00000008
.L_114:


//--------------------- .nv.callgraph             --------------------------
	.section	.nv.callgraph,"",@"SHT_CUDA_CALLGRAPH"
	.align	4
	.sectionentsize	8
	.align		4
        /*0000*/ 	.word	0x00000000
	.align		4
        /*0004*/ 	.word	0xffffffff
	.align		4
        /*0008*/ 	.word	0x00000000
	.align		4
        /*000c*/ 	.word	0xfffffffe
	.align		4
        /*0010*/ 	.word	0x00000000
	.align		4
        /*0014*/ 	.word	0xfffffffd
	.align		4
        /*0018*/ 	.word	0x00000000
	.align		4
        /*001c*/ 	.word	0xfffffffc


//--------------------- .nv.constant4             --------------------------
	.section	.nv.constant4,"a",@progbits
	.align	8
	.align		8
.nv.constant4:
        /*0000*/ 	.dword	_ZN30_INTERNAL_7bccc205_4_k_cu_main4cuda3std3__45__cpo5beginE
	.align		8
        /*0008*/ 	.dword	_ZN30_INTERNAL_7bccc205_4_k_cu_main4cuda3std3__45__cpo3endE
	.align		8
        /*0010*/ 	.dword	_ZN30_INTERNAL_7bccc205_4_k_cu_main4cuda3std3__45__cpo6cbeginE
	.align		8
        /*0018*/ 	.dword	_ZN30_INTERNAL_7bccc205_4_k_cu_main4cuda3std3__45__cpo4cendE
	.align		8
        /*0020*/ 	.dword	_ZN30_INTERNAL_7bccc205_4_k_cu_main4cuda3std3__45__cpo6rbeginE
	.align		8
        /*0028*/ 	.dword	_ZN30_INTERNAL_7bccc205_4_k_cu_main4cuda3std3__45__cpo4rendE
	.align		8
        /*0030*/ 	.dword	_ZN30_INTERNAL_7bccc205_4_k_cu_main4cuda3std3__45__cpo7crbeginE
	.align		8
        /*0038*/ 	.dword	_ZN30_INTERNAL_7bccc205_4_k_cu_main4cuda3std3__45__cpo5crendE
	.align		8
        /*0040*/ 	.dword	_ZN30_INTERNAL_7bccc205_4_k_cu_main4cuda3std3__432_GLOBAL__N__7bccc205_4_k_cu_main6ignoreE
	.align		8
        /*0048*/ 	.dword	_ZN30_INTERNAL_7bccc205_4_k_cu_main4cuda3std3__419piecewise_constructE
	.align		8
        /*0050*/ 	.dword	_ZN30_INTERNAL_7bccc205_4_k_cu_main4cuda3std3__48in_placeE
	.align		8
        /*0058*/ 	.dword	_ZN30_INTERNAL_7bccc205_4_k_cu_main4cuda3std3__420unreachable_sentinelE
	.align		8
        /*0060*/ 	.dword	_ZN30_INTERNAL_7bccc205_4_k_cu_main4cuda3std3__47nulloptE
	.align		8
        /*0068*/ 	.dword	_ZN30_INTERNAL_7bccc205_4_k_cu_main4cuda3std3__48unexpectE
	.align		8
        /*0070*/ 	.dword	_ZN30_INTERNAL_7bccc205_4_k_cu_main4cuda3std6ranges3__45__cpo4swapE
	.align		8
        /*0078*/ 	.dword	_ZN30_INTERNAL_7bccc205_4_k_cu_main4cuda3std6ranges3__45__cpo9iter_moveE
	.align		8
        /*0080*/ 	.dword	_ZN30_INTERNAL_7bccc205_4_k_cu_main4cuda3std6ranges3__45__cpo5beginE
	.align		8
        /*0088*/ 	.dword	_ZN30_INTERNAL_7bccc205_4_k_cu_main4cuda3std6ranges3__45__cpo3endE
	.align		8
        /*0090*/ 	.dword	_ZN30_INTERNAL_7bccc205_4_k_cu_main4cuda3std6ranges3__45__cpo6cbeginE
	.align		8
        /*0098*/ 	.dword	_ZN30_INTERNAL_7bccc205_4_k_cu_main4cuda3std6ranges3__45__cpo4cendE
	.align		8
        /*00a0*/ 	.dword	_ZN30_INTERNAL_7bccc205_4_k_cu_main4cuda3std6ranges3__45__cpo7advanceE
	.align		8
        /*00a8*/ 	.dword	_ZN30_INTERNAL_7bccc205_4_k_cu_main4cuda3std6ranges3__45__cpo9iter_swapE
	.align		8
        /*00b0*/ 	.dword	_ZN30_INTERNAL_7bccc205_4_k_cu_main4cuda3std6ranges3__45__cpo4nextE
	.align		8
        /*00b8*/ 	.dword	_ZN30_INTERNAL_7bccc205_4_k_cu_main4cuda3std6ranges3__45__cpo4prevE
	.align		8
        /*00c0*/ 	.dword	_ZN30_INTERNAL_7bccc205_4_k_cu_main4cuda3std6ranges3__45__cpo4dataE
	.align		8
        /*00c8*/ 	.dword	_ZN30_INTERNAL_7bccc205_4_k_cu_main4cuda3std6ranges3__45__cpo5cdataE
	.align		8
        /*00d0*/ 	.dword	_ZN30_INTERNAL_7bccc205_4_k_cu_main4cuda3std6ranges3__45__cpo4sizeE
	.align		8
        /*00d8*/ 	.dword	_ZN30_INTERNAL_7bccc205_4_k_cu_main4cuda3std6ranges3__45__cpo5ssizeE
	.align		8
        /*00e0*/ 	.dword	_ZN30_INTERNAL_7bccc205_4_k_cu_main4cuda3std6ranges3__45__cpo8distanceE
	.align		8
        /*00e8*/ 	.dword	_ZN30_INTERNAL_7bccc205_4_k_cu_main6thrust24THRUST_300001_SM_1000_NS8cuda_cub3parE
	.align		8
        /*00f0*/ 	.dword	_ZN30_INTERNAL_7bccc205_4_k_cu_main6thrust24THRUST_300001_SM_1000_NS8cuda_cub10par_nosyncE
	.align		8
        /*00f8*/ 	.dword	_ZN30_INTERNAL_7bccc205_4_k_cu_main6thrust24THRUST_300001_SM_1000_NS6system6detail10sequential3seqE
	.align		8
        /*0100*/ 	.dword	_ZN30_INTERNAL_7bccc205_4_k_cu_main6thrust24THRUST_300001_SM_1000_NS12placeholders2_1E
	.align		8
        /*0108*/ 	.dword	_ZN30_INTERNAL_7bccc205_4_k_cu_main6thrust24THRUST_300001_SM_1000_NS12placeholders2_2E
	.align		8
        /*0110*/ 	.dword	_ZN30_INTERNAL_7bccc205_4_k_cu_main6thrust24THRUST_300001_SM_1000_NS12placeholders2_3E
	.align		8
        /*0118*/ 	.dword	_ZN30_INTERNAL_7bccc205_4_k_cu_main6thrust24THRUST_300001_SM_1000_NS12placeholders2_4E
	.align		8
        /*0120*/ 	.dword	_ZN30_INTERNAL_7bccc205_4_k_cu_main6thrust24THRUST_300001_SM_1000_NS12placeholders2_5E
	.align		8
        /*0128*/ 	.dword	_ZN30_INTERNAL_7bccc205_4_k_cu_main6thrust24THRUST_300001_SM_1000_NS12placeholders2_6E
	.align		8
        /*0130*/ 	.dword	_ZN30_INTERNAL_7bccc205_4_k_cu_main6thrust24THRUST_300001_SM_1000_NS12placeholders2_7E
	.align		8
        /*0138*/ 	.dword	_ZN30_INTERNAL_7bccc205_4_k_cu_main6thrust24THRUST_300001_SM_1000_NS12placeholders2_8E
	.align		8
        /*0140*/ 	.dword	_ZN30_INTERNAL_7bccc205_4_k_cu_main6thrust24THRUST_300001_SM_1000_NS12placeholders2_9E
	.align		8
        /*0148*/ 	.dword	_ZN30_INTERNAL_7bccc205_4_k_cu_main6thrust24THRUST_300001_SM_1000_NS12placeholders3_10E
	.align		8
        /*0150*/ 	.dword	_ZN30_INTERNAL_7bccc205_4_k_cu_main6thrust24THRUST_300001_SM_1000_NS3seqE


//--------------------- .text._ZN3cub18CUB_300001_SM_10006detail9transform16transform_kernelINS2_10policy_hubILb1EN4cuda3std3__45tupleIJN6thrust24THRUST_300001_SM_1000_NS20permutation_iteratorINSA_12zip_iteratorINS8_IJNSA_6detail15normal_iteratorINSA_10device_ptrIfEEEESH_EEEEENSE_INSF_IiEEEEEEEEEE10policy1000ElNS7_10__identityENSA_25transform_output_iteratorI7FunctorSH_EEJSM_EEEvT0_iT1_T2_DpNS2_10kernel_argIT3_EE --------------------------
	.section	.text._ZN3cub18CUB_300001_SM_10006detail9transform16transform_kernelINS2_10policy_hubILb1EN4cuda3std3__45tupleIJN6thrust24THRUST_300001_SM_1000_NS20permutation_iteratorINSA_12zip_iteratorINS8_IJNSA_6detail15normal_iteratorINSA_10device_ptrIfEEEESH_EEEEENSE_INSF_IiEEEEEEEEEE10policy1000ElNS7_10__identityENSA_25transform_output_iteratorI7FunctorSH_EEJSM_EEEvT0_iT1_T2_DpNS2_10kernel_argIT3_EE,"ax",@progbits
	.align	128
        .global         _ZN3cub18CUB_300001_SM_10006detail9transform16transform_kernelINS2_10policy_hubILb1EN4cuda3std3__45tupleIJN6thrust24THRUST_300001_SM_1000_NS20permutation_iteratorINSA_12zip_iteratorINS8_IJNSA_6detail15normal_iteratorINSA_10device_ptrIfEEEESH_EEEEENSE_INSF_IiEEEEEEEEEE10policy1000ElNS7_10__identityENSA_25transform_output_iteratorI7FunctorSH_EEJSM_EEEvT0_iT1_T2_DpNS2_10kernel_argIT3_EE
        .type           _ZN3cub18CUB_300001_SM_10006detail9transform16transform_kernelINS2_10policy_hubILb1EN4cuda3std3__45tupleIJN6thrust24THRUST_300001_SM_1000_NS20permutation_iteratorINSA_12zip_iteratorINS8_IJNSA_6detail15normal_iteratorINSA_10device_ptrIfEEEESH_EEEEENSE_INSF_IiEEEEEEEEEE10policy1000ElNS7_10__identityENSA_25transform_output_iteratorI7FunctorSH_EEJSM_EEEvT0_iT1_T2_DpNS2_10kernel_argIT3_EE,@function
        .size           _ZN3cub18CUB_300001_SM_10006detail9transform16transform_kernelINS2_10policy_hubILb1EN4cuda3std3__45tupleIJN6thrust24THRUST_300001_SM_1000_NS20permutation_iteratorINSA_12zip_iteratorINS8_IJNSA_6detail15normal_iteratorINSA_10device_ptrIfEEEESH_EEEEENSE_INSF_IiEEEEEEEEEE10policy1000ElNS7_10__identityENSA_25transform_output_iteratorI7FunctorSH_EEJSM_EEEvT0_iT1_T2_DpNS2_10kernel_argIT3_EE,(.L_x_219 - _ZN3cub18CUB_300001_SM_10006detail9transform16transform_kernelINS2_10policy_hubILb1EN4cuda3std3__45tupleIJN6thrust24THRUST_300001_SM_1000_NS20permutation_iteratorINSA_12zip_iteratorINS8_IJNSA_6detail15normal_iteratorINSA_10device_ptrIfEEEESH_EEEEENSE_INSF_IiEEEEEEEEEE10policy1000ElNS7_10__identityENSA_25transform_output_iteratorI7FunctorSH_EEJSM_EEEvT0_iT1_T2_DpNS2_10kernel_argIT3_EE)
        .other          _ZN3cub18CUB_300001_SM_10006detail9transform16transform_kernelINS2_10policy_hubILb1EN4cuda3std3__45tupleIJN6thrust24THRUST_300001_SM_1000_NS20permutation_iteratorINSA_12zip_iteratorINS8_IJNSA_6detail15normal_iteratorINSA_10device_ptrIfEEEESH_EEEEENSE_INSF_IiEEEEEEEEEE10policy1000ElNS7_10__identityENSA_25transform_output_iteratorI7FunctorSH_EEJSM_EEEvT0_iT1_T2_DpNS2_10kernel_argIT3_EE,@"STO_CUDA_ENTRY STV_DEFAULT"
_ZN3cub18CUB_300001_SM_10006detail9transform16transform_kernelINS2_10policy_hubILb1EN4cuda3std3__45tupleIJN6thrust24THRUST_300001_SM_1000_NS20permutation_iteratorINSA_12zip_iteratorINS8_IJNSA_6detail15normal_iteratorINSA_10device_ptrIfEEEESH_EEEEENSE_INSF_IiEEEEEEEEEE10policy1000ElNS7_10__identityENSA_25transform_output_iteratorI7FunctorSH_EEJSM_EEEvT0_iT1_T2_DpNS2_10kernel_argIT3_EE:
.text._ZN3cub18CUB_300001_SM_10006detail9transform16transform_kernelINS2_10policy_hubILb1EN4cuda3std3__45tupleIJN6thrust24THRUST_300001_SM_1000_NS20permutation_iteratorINSA_12zip_iteratorINS8_IJNSA_6detail15normal_iteratorINSA_10device_ptrIfEEEESH_EEEEENSE_INSF_IiEEEEEEEEEE10policy1000ElNS7_10__identityENSA_25transform_output_iteratorI7FunctorSH_EEJSM_EEEvT0_iT1_T2_DpNS2_10kernel_argIT3_EE:
[----:B------:R-:W-:Y:S08]  /*0000*/  LDC R1, c[0x0][0x37c] ;  /* 0x0000df00ff017b82 */ /* 0x000ff00000000800 */
[----:B------:R-:W0:Y:S01]  /*0010*/  LDC R0, c[0x0][0x388] ;  /* 0x0000e200ff007b82 */ /* 0x000e220000000800 */
[----:B------:R-:W1:Y:S01]  /*0020*/  LDCU.64 UR6, c[0x0][0x380] ;  /* 0x00007000ff0677ac */ /* 0x000e620008000a00 */
[----:B------:R-:W-:Y:S01]  /*0030*/  HFMA2 R23, -RZ, RZ, 2.125, 0 ;  /* 0x40400000ff177431 */ /* 0x000fe200000001ff */
[----:B------:R-:W2:Y:S05]  /*0040*/  LDCU.64 UR8, c[0x0][0x3a0] ;  /* 0x00007400ff0877ac */ /* 0x000eaa0008000a00 */
[----:B------:R-:W3:Y:S01]  /*0050*/  S2UR UR4, SR_CTAID.X ;  /* 0x00000000000479c3 */ /* 0x000ee20000002500 */
[----:B0-----:R-:W-:-:S04]  /*0060*/  SHF.L.U32 R5, R0, 0x7, RZ ;  /* 0x0000000700057819 */ /* 0x001fc800000006ff */
[----:B------:R-:W-:Y:S01]  /*0070*/  SHF.R.S32.HI R4, RZ, 0x1f, R5 ;  /* 0x0000001fff047819 */ /* 0x000fe20000011405 */
[----:B---3--:R-:W-:-:S04]  /*0080*/  IMAD.WIDE.U32 R2, R5, UR4, RZ ;  /* 0x0000000405027c25 */ /* 0x008fc8000f8e00ff */
[----:B------:R-:W-:Y:S01]  /*0090*/  IMAD R7, R4, UR4, RZ ;  /* 0x0000000404077c24 */ /* 0x000fe2000f8e02ff */
[C---:B-1----:R-:W-:Y:S01]  /*00a0*/  IADD3 R10, P0, PT, -R2.reuse, UR6, RZ ;  /* 0x00000006020a7c10 */ /* 0x042fe2000ff1e1ff */
[----:B------:R-:W0:Y:S01]  /*00b0*/  LDCU.64 UR4, c[0x0][0x390] ;  /* 0x00007200ff0477ac */ /* 0x000e220008000a00 */
[----:B------:R-:W-:Y:S02]  /*00c0*/  SHF.L.U32 R24, R2, 0x2, RZ ;  /* 0x0000000202187819 */ /* 0x000fe400000006ff */
[----:B------:R-:W-:Y:S02]  /*00d0*/  IADD3 R7, PT, PT, R3, R7, RZ ;  /* 0x0000000703077210 */ /* 0x000fe40007ffe0ff */
[----:B--2---:R-:W-:Y:S02]  /*00e0*/  IADD3 R18, P1, PT, R24, UR8, RZ ;  /* 0x0000000818127c10 */ /* 0x004fe4000ff3e0ff */
[----:B------:R-:W-:Y:S01]  /*00f0*/  IADD3.X R3, PT, PT, ~R7, UR7, RZ, P0, !PT ;  /* 0x0000000707037c10 */ /* 0x000fe200087fe5ff */
[----:B------:R-:W1:Y:S01]  /*0100*/  LDCU.64 UR6, c[0x0][0x358] ;  /* 0x00006b00ff0677ac */ /* 0x000e620008000a00 */
[----:B------:R-:W-:-:S02]  /*0110*/  ISETP.LT.U32.AND P0, PT, R10, R5, PT ;  /* 0x000000050a00720c */ /* 0x000fc40003f01070 */
[----:B------:R-:W-:Y:S02]  /*0120*/  SHF.L.U64.HI R25, R2, 0x2, R7 ;  /* 0x0000000202197819 */ /* 0x000fe40000010207 */
[----:B------:R-:W-:Y:S02]  /*0130*/  ISETP.LT.AND.EX P0, PT, R3, R4, PT, P0 ;  /* 0x000000040300720c */ /* 0x000fe40003f01300 */
[----:B------:R-:W-:Y:S02]  /*0140*/  IADD3.X R19, PT, PT, R25, UR9, RZ, P1, !PT ;  /* 0x0000000919137c10 */ /* 0x000fe40008ffe4ff */
[----:B------:R-:W-:Y:S02]  /*0150*/  SEL R10, R10, R5, P0 ;  /* 0x000000050a0a7207 */ /* 0x000fe40000000000 */
[----:B0-----:R-:W-:Y:S02]  /*0160*/  IADD3 R16, P2, PT, R24, UR4, RZ ;  /* 0x0000000418107c10 */ /* 0x001fe4000ff5e0ff */
[----:B------:R-:W-:-:S02]  /*0170*/  ISETP.NE.AND P0, PT, R5, R10, PT ;  /* 0x0000000a0500720c */ /* 0x000fc40003f05270 */
[----:B------:R-:W-:-:S11]  /*0180*/  IADD3.X R17, PT, PT, R25, UR5, RZ, P2, !PT ;  /* 0x0000000519117c10 */ /* 0x000fd600097fe4ff */
[----:B-1----:R-:W-:Y:S05]  /*0190*/  @!P0 BRA `(.L_x_0) ;  /* 0x0000001c000c8947 */ /* 0x002fea0003800000 */
[----:B------:R-:W-:-:S13]  /*01a0*/  ISETP.GE.AND P0, PT, R0, 0x1, PT ;  /* 0x000000010000780c */ /* 0x000fda0003f06270 */
[----:B------:R-:W-:Y:S05]  /*01b0*/  @!P0 EXIT ;  /* 0x000000000000894d */ /* 0x000fea0003800000 */
[----:B------:R-:W0:Y:S01]  /*01c0*/  S2R R26, SR_TID.X ;  /* 0x00000000001a7919 */ /* 0x000e220000002100 */
[C---:B------:R-:W-:Y:S02]  /*01d0*/  ISETP.GE.U32.AND P0, PT, R0.reuse, 0x8, PT ;  /* 0x000000080000780c */ /* 0x040fe40003f06070 */
[----:B------:R-:W-:Y:S02]  /*01e0*/  LOP3.LUT R27, R0, 0x7, RZ, 0xc0, !PT ;  /* 0x00000007001b7812 */ /* 0x000fe400078ec0ff */
[----:B------:R-:W-:-:S09]  /*01f0*/  MOV R13, RZ ;  /* 0x000000ff000d7202 */ /* 0x000fd20000000f00 */
[----:B------:R-:W-:Y:S05]  /*0200*/  @!P0 BRA `(.L_x_1) ;  /* 0x0000000c006c8947 */ /* 0x000fea0003800000 */
[----:B------:R-:W1:Y:S01]  /*0210*/  LDC.64 R24, c[0x0][0x3a8] ;  /* 0x0000ea00ff187b82 */ /* 0x000e620000000a00 */
[----:B------:R-:W-:Y:S01]  /*0220*/  HFMA2 R11, -RZ, RZ, 0, 0 ;  /* 0x00000000ff0b7431 */ /* 0x000fe200000001ff */
[----:B------:R-:W-:-:S06]  /*0230*/  LOP3.LUT R13, R0, 0x7ffffff8, RZ, 0xc0, !PT ;  /* 0x7ffffff8000d7812 */ /* 0x000fcc00078ec0ff */
[----:B------:R-:W2:Y:S02]  /*0240*/  LDC.64 R14, c[0x0][0x3b0] ;  /* 0x0000ec00ff0e7b82 */ /* 0x000ea40000000a00 */
.L_x_34:
[----:B0-----:R-:W-:Y:S01]  /*0250*/  LEA R12, R11, R26, 0x7 ;  /* 0x0000001a0b0c7211 */ /* 0x001fe200078e38ff */
[----:B------:R-:W-:Y:S03]  /*0260*/  BSSY.RECONVERGENT B2, `(.L_x_2) ;  /* 0x000001a000027945 */ /* 0x000fe60003800200 */
[----:B------:R-:W-:-:S13]  /*0270*/  ISETP.GE.AND P0, PT, R12, R10, PT ;  /* 0x0000000a0c00720c */ /* 0x000fda0003f06270 */
[----:B---34-:R-:W-:Y:S05]  /*0280*/  @P0 BRA `(.L_x_3) ;  /* 0x00000000005c0947 */ /* 0x018fea0003800000 */
[----:B------:R-:W-:-:S06]  /*0290*/  IMAD.WIDE.U32 R2, R12, 0x4, R18 ;  /* 0x000000040c027825 */ /* 0x000fcc00078e0012 */
[----:B------:R-:W1:Y:S02]  /*02a0*/  LDG.E R3, desc[UR6][R2.64] ;  /* 0x0000000602037981 */ /* 0x000e64000c1e1900 */
[----:B-1----:R-:W-:-:S04]  /*02b0*/  IMAD.WIDE R4, R3, 0x4, R24 ;  /* 0x0000000403047825 */ /* 0x002fc800078e0218 */
[----:B--2---:R-:W-:Y:S02]  /*02c0*/  IMAD.WIDE R8, R3, 0x4, R14 ;  /* 0x0000000403087825 */ /* 0x004fe400078e020e */
[----:B------:R-:W2:Y:S04]  /*02d0*/  LDG.E R4, desc[UR6][R4.64] ;  /* 0x0000000604047981 */ /* 0x000ea8000c1e1900 */
[----:B------:R-:W2:Y:S01]  /*02e0*/  LDG.E R9, desc[UR6][R8.64] ;  /* 0x0000000608097981 */ /* 0x000ea2000c1e1900 */
[----:B------:R-:W-:Y:S01]  /*02f0*/  MOV R21, 0x3eaaaaab ;  /* 0x3eaaaaab00157802 */ /* 0x000fe20000000f00 */
[----:B------:R-:W-:Y:S04]  /*0300*/  BSSY.RECONVERGENT B3, `(.L_x_4) ;  /* 0x000000e000037945 */ /* 0x000fe80003800200 */
[----:B------:R-:W-:-:S04]  /*0310*/  FFMA R6, R21, -R23, 1 ;  /* 0x3f80000015067423 */ /* 0x000fc80000000817 */
[----:B------:R-:W-:Y:S01]  /*0320*/  FFMA R21, R6, R21, 0.3333333432674407959 ;  /* 0x3eaaaaab06157423 */ /* 0x000fe20000000015 */
[----:B--2---:R-:W-:-:S04]  /*0330*/  FMUL R7, R4, R9 ;  /* 0x0000000904077220 */ /* 0x004fc80000400000 */
[----:B------:R-:W-:Y:S01]  /*0340*/  FFMA R0, R4, R9, R7 ;  /* 0x0000000904007223 */ /* 0x000fe20000000007 */
[----:B------:R-:W-:-:S03]  /*0350*/  IMAD.WIDE.U32 R6, R12, 0x4, R16 ;  /* 0x000000040c067825 */ /* 0x000fc600078e0010 */
[----:B------:R-:W0:Y:S01]  /*0360*/  FCHK P0, R0, 3 ;  /* 0x4040000000007902 */ /* 0x000e220000000000 */
[----:B------:R-:W-:-:S04]  /*0370*/  FFMA R2, R0, R21, RZ ;  /* 0x0000001500027223 */ /* 0x000fc800000000ff */
[----:B------:R-:W-:-:S04]  /*0380*/  FFMA R3, R2, -3, R0 ;  /* 0xc040000002037823 */ /* 0x000fc80000000000 */
[----:B------:R-:W-:Y:S01]  /*0390*/  FFMA R3, R21, R3, R2 ;  /* 0x0000000315037223 */ /* 0x000fe20000000002 */
[----:B0-----:R-:W-:Y:S06]  /*03a0*/  @!P0 BRA `(.L_x_5) ;  /* 0x00000000000c8947 */ /* 0x001fec0003800000 */
[----:B------:R-:W-:-:S07]  /*03b0*/  MOV R2, 0x3d0 ;  /* 0x000003d000027802 */ /* 0x000fce0000000f00 */
[----:B------:R-:W-:Y:S05]  /*03c0*/  CALL.REL.NOINC `($__internal_0_$__cuda_sm3x_div_rn_noftz_f32_slowpath) ;  /* 0x0000003000b47944 */ /* 0x000fea0003c00000 */
[----:B------:R-:W-:-:S07]  /*03d0*/  MOV R3, R0 ;  /* 0x0000000000037202 */ /* 0x000fce0000000f00 */
.L_x_5:
[----:B------:R-:W-:Y:S05]  /*03e0*/  BSYNC.RECONVERGENT B3 ;  /* 0x0000000000037941 */ /* 0x000fea0003800200 */
.L_x_4:
[----:B------:R0:W-:Y:S02]  /*03f0*/  STG.E desc[UR6][R6.64], R3 ;  /* 0x0000000306007986 */ /* 0x0001e4000c101906 */
.L_x_3:
[----:B------:R-:W-:Y:S05]  /*0400*/  BSYNC.RECONVERGENT B2 ;  /* 0x0000000000027941 */ /* 0x000fea0003800200 */
.L_x_2:
[----:B------:R-:W-:Y:S01]  /*0410*/  IADD3 R9, PT, PT, R12, 0x80, RZ ;  /* 0x000000800c097810 */ /* 0x000fe20007ffe0ff */
[----:B------:R-:W-:Y:S03]  /*0420*/  BSSY.RECONVERGENT B2, `(.L_x_6) ;  /* 0x000001a000027945 */ /* 0x000fe60003800200 */
[C---:B------:R-:W-:Y:S01]  /*0430*/  ISETP.GE.AND P0, PT, R9.reuse, R10, PT ;  /* 0x0000000a0900720c */ /* 0x040fe20003f06270 */
[----:B0-----:R-:W-:-:S04]  /*0440*/  IMAD.WIDE R6, R9, 0x4, R18 ;  /* 0x0000000409067825 */ /* 0x001fc800078e0212 */
[----:B------:R-:W-:-:S08]  /*0450*/  IMAD.WIDE R8, R9, 0x4, R16 ;  /* 0x0000000409087825 */ /* 0x000fd000078e0210 */
[----:B------:R-:W-:Y:S05]  /*0460*/  @P0 BRA `(.L_x_7) ;  /* 0x0000000000540947 */ /* 0x000fea0003800000 */
[----:B------:R-:W1:Y:S02]  /*0470*/  LDG.E R5, desc[UR6][R6.64] ;  /* 0x0000000606057981 */ /* 0x000e64000c1e1900 */
[----:B-1----:R-:W-:-:S04]  /*0480*/  IMAD.WIDE R2, R5, 0x4, R24 ;  /* 0x0000000405027825 */ /* 0x002fc800078e0218 */
[----:B--2---:R-:W-:Y:S02]  /*0490*/  IMAD.WIDE R4, R5, 0x4, R14 ;  /* 0x0000000405047825 */ /* 0x004fe400078e020e */
[----:B------:R-:W2:Y:S04]  /*04a0*/  LDG.E R2, desc[UR6][R2.64] ;  /* 0x0000000602027981 */ /* 0x000ea8000c1e1900 */
[----:B------:R-:W2:Y:S01]  /*04b0*/  LDG.E R5, desc[UR6][R4.64] ;  /* 0x0000000604057981 */ /* 0x000ea2000c1e1900 */
[----:B------:R-:W-:Y:S01]  /*04c0*/  HFMA2 R0, -RZ, RZ, 1.666015625, -0.052093505859375 ;  /* 0x3eaaaaabff007431 */ /* 0x000fe200000001ff */
[----:B------:R-:W-:Y:S04]  /*04d0*/  BSSY.RECONVERGENT B3, `(.L_x_8) ;  /* 0x000000d000037945 */ /* 0x000fe80003800200 */
[----:B------:R-:W-:-:S04]  /*04e0*/  FFMA R29, R0, -R23, 1 ;  /* 0x3f800000001d7423 */ /* 0x000fc80000000817 */
[----:B------:R-:W-:Y:S01]  /*04f0*/  FFMA R0, R29, R0, 0.3333333432674407959 ;  /* 0x3eaaaaab1d007423 */ /* 0x000fe20000000000 */
[----:B--2---:R-:W-:-:S04]  /*0500*/  FMUL R21, R2, R5 ;  /* 0x0000000502157220 */ /* 0x004fc80000400000 */
[----:B------:R-:W-:-:S04]  /*0510*/  FFMA R22, R2, R5, R21 ;  /* 0x0000000502167223 */ /* 0x000fc80000000015 */
[----:B------:R-:W0:Y:S01]  /*0520*/  FCHK P0, R22, 3 ;  /* 0x4040000016007902 */ /* 0x000e220000000000 */
[----:B------:R-:W-:-:S04]  /*0530*/  FFMA R21, R0, R22, RZ ;  /* 0x0000001600157223 */ /* 0x000fc800000000ff */
[----:B------:R-:W-:-:S04]  /*0540*/  FFMA R20, R21, -3, R22 ;  /* 0xc040000015147823 */ /* 0x000fc80000000016 */
[----:B------:R-:W-:Y:S01]  /*0550*/  FFMA R0, R0, R20, R21 ;  /* 0x0000001400007223 */ /* 0x000fe20000000015 */
[----:B0-----:R-:W-:Y:S06]  /*0560*/  @!P0 BRA `(.L_x_9) ;  /* 0x00000000000c8947 */ /* 0x001fec0003800000 */
[----:B------:R-:W-:Y:S02]  /*0570*/  MOV R0, R22 ;  /* 0x0000001600007202 */ /* 0x000fe40000000f00 */
[----:B------:R-:W-:-:S07]  /*0580*/  MOV R2, 0x5a0 ;  /* 0x000005a000027802 */ /* 0x000fce0000000f00 */
[----:B------:R-:W-:Y:S05]  /*0590*/  CALL.REL.NOINC `($__internal_0_$__cuda_sm3x_div_rn_noftz_f32_slowpath) ;  /* 0x0000003000407944 */ /* 0x000fea0003c00000 */
.L_x_9:
[----:B------:R-:W-:Y:S05]  /*05a0*/  BSYNC.RECONVERGENT B3 ;  /* 0x0000000000037941 */ /* 0x000fea0003800200 */
.L_x_8:
[----:B------:R0:W-:Y:S02]  /*05b0*/  STG.E desc[UR6][R8.64], R0 ;  /* 0x0000000008007986 */ /* 0x0001e4000c101906 */
.L_x_7:
[----:B------:R-:W-:Y:S05]  /*05c0*/  BSYNC.RECONVERGENT B2 ;  /* 0x0000000000027941 */ /* 0x000fea0003800200 */
.L_x_6:
[----:B------:R-:W-:Y:S01]  /*05d0*/  IADD3 R3, PT, PT, R12, 0x100, RZ ;  /* 0x000001000c037810 */ /* 0x000fe20007ffe0ff */
[----:B------:R-:W-:Y:S03]  /*05e0*/  BSSY.RECONVERGENT B2, `(.L_x_10) ;  /* 0x0000018000027945 */ /* 0x000fe60003800200 */
[----:B------:R-:W-:-:S13]  /*05f0*/  ISETP.GE.AND P0, PT, R3, R10, PT ;  /* 0x0000000a0300720c */ /* 0x000fda0003f06270 */
[----:B------:R-:W-:Y:S05]  /*0600*/  @P0 BRA `(.L_x_11) ;  /* 0x0000000000540947 */ /* 0x000fea0003800000 */
[----:B------:R-:W1:Y:S02]  /*0610*/  LDG.E R5, desc[UR6][R6.64+0x200] ;  /* 0x0002000606057981 */ /* 0x000e64000c1e1900 */
[----:B-1----:R-:W-:-:S04]  /*0620*/  IMAD.WIDE R2, R5, 0x4, R24 ;  /* 0x0000000405027825 */ /* 0x002fc800078e0218 */
[----:B--2---:R-:W-:Y:S02]  /*0630*/  IMAD.WIDE R4, R5, 0x4, R14 ;  /* 0x0000000405047825 */ /* 0x004fe400078e020e */
[----:B------:R-:W2:Y:S04]  /*0640*/  LDG.E R2, desc[UR6][R2.64] ;  /* 0x0000000602027981 */ /* 0x000ea8000c1e1900 */
[----:B------:R-:W2:Y:S01]  /*0650*/  LDG.E R5, desc[UR6][R4.64] ;  /* 0x0000000604057981 */ /* 0x000ea2000c1e1900 */
[----:B0-----:R-:W-:Y:S01]  /*0660*/  MOV R0, 0x3eaaaaab ;  /* 0x3eaaaaab00007802 */ /* 0x001fe20000000f00 */
        /* <DEDUP_REMOVED lines=13> */
.L_x_13:
[----:B------:R-:W-:Y:S05]  /*0740*/  BSYNC.RECONVERGENT B3 ;  /* 0x0000000000037941 */ /* 0x000fea0003800200 */
.L_x_12:
[----:B------:R3:W-:Y:S02]  /*0750*/  STG.E desc[UR6][R8.64+0x200], R0 ;  /* 0x0002000008007986 */ /* 0x0007e4000c101906 */
.L_x_11:
[----:B------:R-:W-:Y:S05]  /*0760*/  BSYNC.RECONVERGENT B2 ;  /* 0x0000000000027941 */ /* 0x000fea0003800200 */
.L_x_10:
        /* <DEDUP_REMOVED lines=9> */
[----:B0--3--:R-:W-:Y:S01]  /*0800*/  HFMA2 R0, -RZ, RZ, 1.666015625, -0.052093505859375 ;  /* 0x3eaaaaabff007431 */ /* 0x009fe200000001ff */
        /* <DEDUP_REMOVED lines=13> */
.L_x_17:
[----:B------:R-:W-:Y:S05]  /*08e0*/  BSYNC.RECONVERGENT B3 ;  /* 0x0000000000037941 */ /* 0x000fea0003800200 */
.L_x_16:
[----:B------:R4:W-:Y:S02]  /*08f0*/  STG.E desc[UR6][R8.64+0x400], R0 ;  /* 0x0004000008007986 */ /* 0x0009e4000c101906 */
.L_x_15:
[----:B------:R-:W-:Y:S05]  /*0900*/  BSYNC.RECONVERGENT B2 ;  /* 0x0000000000027941 */ /* 0x000fea0003800200 */
.L_x_14:
        /* <DEDUP_REMOVED lines=9> */
[----:B0--34-:R-:W-:Y:S01]  /*09a0*/  MOV R0, 0x3eaaaaab ;  /* 0x3eaaaaab00007802 */ /* 0x019fe20000000f00 */
        /* <DEDUP_REMOVED lines=13> */
.L_x_21:
[----:B------:R-:W-:Y:S05]  /*0a80*/  BSYNC.RECONVERGENT B3 ;  /* 0x0000000000037941 */ /* 0x000fea0003800200 */
.L_x_20:
[----:B------:R0:W-:Y:S02]  /*0a90*/  STG.E desc[UR6][R8.64+0x600], R0 ;  /* 0x0006000008007986 */ /* 0x0001e4000c101906 */
.L_x_19:
[----:B------:R-:W-:Y:S05]  /*0aa0*/  BSYNC.RECONVERGENT B2 ;  /* 0x0000000000027941 */ /* 0x000fea0003800200 */
.L_x_18:
        /* <DEDUP_REMOVED lines=9> */
[----:B0--34-:R-:W-:Y:S01]  /*0b40*/  HFMA2 R0, -RZ, RZ, 1.666015625, -0.052093505859375 ;  /* 0x3eaaaaabff007431 */ /* 0x019fe200000001ff */
        /* <DEDUP_REMOVED lines=13> */
.L_x_25:
[----:B------:R-:W-:Y:S05]  /*0c20*/  BSYNC.RECONVERGENT B3 ;  /* 0x0000000000037941 */ /* 0x000fea0003800200 */
.L_x_24:
[----:B------:R0:W-:Y:S02]  /*0c30*/  STG.E desc[UR6][R8.64+0x800], R0 ;  /* 0x0008000008007986 */ /* 0x0001e4000c101906 */
.L_x_23:
[----:B------:R-:W-:Y:S05]  /*0c40*/  BSYNC.RECONVERGENT B2 ;  /* 0x0000000000027941 */ /* 0x000fea0003800200 */
.L_x_22:
        /* <DEDUP_REMOVED lines=23> */
.L_x_29:
[----:B------:R-:W-:Y:S05]  /*0dc0*/  BSYNC.RECONVERGENT B3 ;  /* 0x0000000000037941 */ /* 0x000fea0003800200 */
.L_x_28:
[----:B------:R0:W-:Y:S02]  /*0dd0*/  STG.E desc[UR6][R8.64+0xa00], R0 ;  /* 0x000a000008007986 */ /* 0x0001e4000c101906 */
.L_x_27:
[----:B------:R-:W-:Y:S05]  /*0de0*/  BSYNC.RECONVERGENT B2 ;  /* 0x0000000000027941 */ /* 0x000fea0003800200 */
.L_x_26:
        /* <DEDUP_REMOVED lines=23> */
.L_x_33:
[----:B------:R-:W-:Y:S05]  /*0f60*/  BSYNC.RECONVERGENT B3 ;  /* 0x0000000000037941 */ /* 0x000fea0003800200 */
.L_x_32:
[----:B------:R0:W-:Y:S02]  /*0f70*/  STG.E desc[UR6][R8.64+0xc00], R0 ;  /* 0x000c000008007986 */ /* 0x0001e4000c101906 */
.L_x_31:
[----:B------:R-:W-:Y:S05]  /*0f80*/  BSYNC.RECONVERGENT B2 ;  /* 0x0000000000027941 */ /* 0x000fea0003800200 */
.L_x_30:
[----:B------:R-:W-:-:S04]  /*0f90*/  IADD3 R11, PT, PT, R11, 0x8, RZ ;  /* 0x000000080b0b7810 */ /* 0x000fc80007ffe0ff */
[----:B------:R-:W-:-:S13]  /*0fa0*/  ISETP.NE.AND P0, PT, R11, R13, PT ;  /* 0x0000000d0b00720c */ /* 0x000fda0003f05270 */
[----:B------:R-:W-:Y:S05]  /*0fb0*/  @P0 BRA `(.L_x_34) ;  /* 0xfffffff000a40947 */ /* 0x000fea000383ffff */
.L_x_1:
[----:B------:R-:W-:-:S13]  /*0fc0*/  ISETP.NE.AND P0, PT, R27, RZ, PT ;  /* 0x000000ff1b00720c */ /* 0x000fda0003f05270 */
[----:B------:R-:W-:Y:S05]  /*0fd0*/  @!P0 EXIT ;  /* 0x000000000000894d */ /* 0x000fea0003800000 */
[----:B------:R-:W5:Y:S01]  /*0fe0*/  LDCU UR4, c[0x0][0x388] ;  /* 0x00007100ff0477ac */ /* 0x000f620008000800 */
[----:B------:R-:W-:Y:S01]  /*0ff0*/  ISETP.GE.U32.AND P0, PT, R27, 0x4, PT ;  /* 0x000000041b00780c */ /* 0x000fe20003f06070 */
[----:B-----5:R-:W-:-:S12]  /*1000*/  ULOP3.LUT UR4, UR4, 0x3, URZ, 0xc0, !UPT ;  /* 0x0000000304047892 */ /* 0x020fd8000f8ec0ff */
[----:B------:R-:W-:Y:S05]  /*1010*/  @!P0 BRA `(.L_x_35) ;  /* 0x0000000400e48947 */ /* 0x000fea0003800000 */
[----:B0-----:R-:W-:Y:S01]  /*1020*/  LEA R6, R13, R26, 0x7 ;  /* 0x0000001a0d067211 */ /* 0x001fe200078e38ff */
[----:B------:R-:W-:Y:S03]  /*1030*/  BSSY.RECONVERGENT B2, `(.L_x_36) ;  /* 0x000001c000027945 */ /* 0x000fe60003800200 */
[----:B------:R-:W-:-:S13]  /*1040*/  ISETP.GE.AND P0, PT, R6, R10, PT ;  /* 0x0000000a0600720c */ /* 0x000fda0003f06270 */
[----:B------:R-:W-:Y:S05]  /*1050*/  @P0 BRA `(.L_x_37) ;  /* 0x0000000000640947 */ /* 0x000fea0003800000 */
[----:B------:R-:W-:Y:S01]  /*1060*/  IMAD.WIDE R2, R6, 0x4, R18 ;  /* 0x0000000406027825 */ /* 0x000fe200078e0212 */
[----:B------:R-:W0:Y:S05]  /*1070*/  LDC.64 R4, c[0x0][0x3a8] ;  /* 0x0000ea00ff047b82 */ /* 0x000e2a0000000a00 */
[----:B------:R-:W0:Y:S03]  /*1080*/  LDG.E R3, desc[UR6][R2.64] ;  /* 0x0000000602037981 */ /* 0x000e26000c1e1900 */
[----:B--2---:R-:W2:Y:S01]  /*1090*/  LDC.64 R14, c[0x0][0x3b0] ;  /* 0x0000ec00ff0e7b82 */ /* 0x004ea20000000a00 */
[----:B0-----:R-:W-:-:S04]  /*10a0*/  IMAD.WIDE R4, R3, 0x4, R4 ;  /* 0x0000000403047825 */ /* 0x001fc800078e0204 */
[----:B--2---:R-:W-:Y:S02]  /*10b0*/  IMAD.WIDE R14, R3, 0x4, R14 ;  /* 0x00000004030e7825 */ /* 0x004fe400078e020e */
[----:B------:R-:W2:Y:S04]  /*10c0*/  LDG.E R4, desc[UR6][R4.64] ;  /* 0x0000000604047981 */ /* 0x000ea8000c1e1900 */
[----:B------:R-:W2:Y:S01]  /*10d0*/  LDG.E R15, desc[UR6][R14.64] ;  /* 0x000000060e0f7981 */ /* 0x000ea2000c1e1900 */
[----:B---34-:R-:W-:Y:S01]  /*10e0*/  MOV R0, 0x3eaaaaab ;  /* 0x3eaaaaab00007802 */ /* 0x018fe20000000f00 */
[----:B------:R-:W-:Y:S04]  /*10f0*/  BSSY.RECONVERGENT B3, `(.L_x_38) ;  /* 0x000000e000037945 */ /* 0x000fe80003800200 */
[----:B------:R-:W-:-:S04]  /*1100*/  FFMA R9, R0, -R23, 1 ;  /* 0x3f80000000097423 */ /* 0x000fc80000000817 */
[----:B------:R-:W-:Y:S01]  /*1110*/  FFMA R0, R9, R0, 0.3333333432674407959 ;  /* 0x3eaaaaab09007423 */ /* 0x000fe20000000000 */
[----:B------:R-:W-:-:S04]  /*1120*/  IMAD.WIDE R8, R6, 0x4, R16 ;  /* 0x0000000406087825 */ /* 0x000fc800078e0210 */
        /* <DEDUP_REMOVED lines=9> */
[----:B-1----:R-:W-:Y:S05]  /*11c0*/  CALL.REL.NOINC `($__internal_0_$__cuda_sm3x_div_rn_noftz_f32_slowpath) ;  /* 0x0000002400347944 */ /* 0x002fea0003c00000 */
.L_x_39:
[----:B------:R-:W-:Y:S05]  /*11d0*/  BSYNC.RECONVERGENT B3 ;  /* 0x0000000000037941 */ /* 0x000fea0003800200 */
.L_x_38:
[----:B------:R0:W-:Y:S02]  /*11e0*/  STG.E desc[UR6][R8.64], R0 ;  /* 0x0000000008007986 */ /* 0x0001e4000c101906 */
.L_x_37:
[----:B------:R-:W-:Y:S05]  /*11f0*/  BSYNC.RECONVERGENT B2 ;  /* 0x0000000000027941 */ /* 0x000fea0003800200 */
.L_x_36:
[----:B0--34-:R-:W-:Y:S01]  /*1200*/  IADD3 R9, PT, PT, R6, 0x80, RZ ;  /* 0x0000008006097810 */ /* 0x019fe20007ffe0ff */
        /* <DEDUP_REMOVED lines=11> */
[----:B------:R-:W-:Y:S01]  /*12c0*/  HFMA2 R0, -RZ, RZ, 1.666015625, -0.052093505859375 ;  /* 0x3eaaaaabff007431 */ /* 0x000fe200000001ff */
[----:B------:R-:W-:Y:S01]  /*12d0*/  BSSY.RECONVERGENT B3, `(.L_x_42) ;  /* 0x000000e000037945 */ /* 0x000fe20003800200 */
[----:B------:R-:W-:-:S04]  /*12e0*/  IMAD.WIDE R8, R9, 0x4, R16 ;  /* 0x0000000409087825 */ /* 0x000fc800078e0210 */
        /* <DEDUP_REMOVED lines=12> */
.L_x_43:
[----:B------:R-:W-:Y:S05]  /*13b0*/  BSYNC.RECONVERGENT B3 ;  /* 0x0000000000037941 */ /* 0x000fea0003800200 */
.L_x_42:
[----:B------:R0:W-:Y:S02]  /*13c0*/  STG.E desc[UR6][R8.64], R0 ;  /* 0x0000000008007986 */ /* 0x0001e4000c101906 */
.L_x_41:
[----:B------:R-:W-:Y:S05]  /*13d0*/  BSYNC.RECONVERGENT B2 ;  /* 0x0000000000027941 */ /* 0x000fea0003800200 */
.L_x_40:
[----:B0-----:R-:W-:Y:S01]  /*13e0*/  IADD3 R9, PT, PT, R6, 0x100, RZ ;  /* 0x0000010006097810 */ /* 0x001fe20007ffe0ff */
        /* <DEDUP_REMOVED lines=11> */
[----:B------:R-:W-:Y:S01]  /*14a0*/  MOV R0, 0x3eaaaaab ;  /* 0x3eaaaaab00007802 */ /* 0x000fe20000000f00 */
        /* <DEDUP_REMOVED lines=14> */
.L_x_47:
[----:B------:R-:W-:Y:S05]  /*1590*/  BSYNC.RECONVERGENT B3 ;  /* 0x0000000000037941 */ /* 0x000fea0003800200 */
.L_x_46:
[----:B------:R0:W-:Y:S02]  /*15a0*/  STG.E desc[UR6][R8.64], R0 ;  /* 0x0000000008007986 */ /* 0x0001e4000c101906 */
.L_x_45:
[----:B------:R-:W-:Y:S05]  /*15b0*/  BSYNC.RECONVERGENT B2 ;  /* 0x0000000000027941 */ /* 0x000fea0003800200 */
.L_x_44:
[----:B------:R-:W-:Y:S01]  /*15c0*/  IADD3 R11, PT, PT, R6, 0x180, RZ ;  /* 0x00000180060b7810 */ /* 0x000fe20007ffe0ff */
[----:B------:R-:W-:Y:S03]  /*15d0*/  BSSY.RECONVERGENT B2, `(.L_x_48) ;  /* 0x000001c000027945 */ /* 0x000fe60003800200 */
[----:B------:R-:W-:-:S13]  /*15e0*/  ISETP.GE.AND P0, PT, R11, R10, PT ;  /* 0x0000000a0b00720c */ /* 0x000fda0003f06270 */
[----:B------:R-:W-:Y:S05]  /*15f0*/  @P0 BRA `(.L_x_49) ;  /* 0x0000000000640947 */ /* 0x000fea0003800000 */
[----:B------:R-:W-:Y:S01]  /*1600*/  IMAD.WIDE R2, R11, 0x4, R18 ;  /* 0x000000040b027825 */ /* 0x000fe200078e0212 */
[----:B------:R-:W3:Y:S05]  /*1610*/  LDC.64 R4, c[0x0][0x3a8] ;  /* 0x0000ea00ff047b82 */ /* 0x000eea0000000a00 */
[----:B------:R-:W3:Y:S03]  /*1620*/  LDG.E R3, desc[UR6][R2.64] ;  /* 0x0000000602037981 */ /* 0x000ee6000c1e1900 */
[----:B0-----:R-:W0:Y:S01]  /*1630*/  LDC.64 R8, c[0x0][0x3b0] ;  /* 0x0000ec00ff087b82 */ /* 0x001e220000000a00 */
[----:B---3--:R-:W-:-:S04]  /*1640*/  IMAD.WIDE R4, R3, 0x4, R4 ;  /* 0x0000000403047825 */ /* 0x008fc800078e0204 */
[----:B0-----:R-:W-:Y:S02]  /*1650*/  IMAD.WIDE R8, R3, 0x4, R8 ;  /* 0x0000000403087825 */ /* 0x001fe400078e0208 */
[----:B------:R-:W3:Y:S04]  /*1660*/  LDG.E R4, desc[UR6][R4.64] ;  /* 0x0000000604047981 */ /* 0x000ee8000c1e1900 */
[----:B------:R-:W3:Y:S01]  /*1670*/  LDG.E R9, desc[UR6][R8.64] ;  /* 0x0000000608097981 */ /* 0x000ee2000c1e1900 */
[----:B------:R-:W-:Y:S01]  /*1680*/  HFMA2 R0, -RZ, RZ, 1.666015625, -0.052093505859375 ;  /* 0x3eaaaaabff007431 */ /* 0x000fe200000001ff */
[----:B------:R-:W-:Y:S04]  /*1690*/  BSSY.RECONVERGENT B3, `(.L_x_50) ;  /* 0x000000e000037945 */ /* 0x000fe80003800200 */
[----:B--2---:R-:W-:-:S04]  /*16a0*/  FFMA R15, R0, -R23, 1 ;  /* 0x3f800000000f7423 */ /* 0x004fc80000000817 */
[----:B------:R-:W-:Y:S01]  /*16b0*/  FFMA R0, R15, R0, 0.3333333432674407959 ;  /* 0x3eaaaaab0f007423 */ /* 0x000fe20000000000 */
[----:B---3--:R-:W-:-:S04]  /*16c0*/  FMUL R7, R4, R9 ;  /* 0x0000000904077220 */ /* 0x008fc80000400000 */
[----:B------:R-:W-:Y:S01]  /*16d0*/  FFMA R12, R4, R9, R7 ;  /* 0x00000009040c7223 */ /* 0x000fe20000000007 */
[----:B------:R-:W-:-:S03]  /*16e0*/  IMAD.WIDE R6, R11, 0x4, R16 ;  /* 0x000000040b067825 */ /* 0x000fc600078e0210 */
        /* <DEDUP_REMOVED lines=8> */
.L_x_51:
[----:B------:R-:W-:Y:S05]  /*1770*/  BSYNC.RECONVERGENT B3 ;  /* 0x0000000000037941 */ /* 0x000fea0003800200 */
.L_x_50:
[----:B------:R3:W-:Y:S02]  /*1780*/  STG.E desc[UR6][R6.64], R0 ;  /* 0x0000000006007986 */ /* 0x0007e4000c101906 */
.L_x_49:
[----:B------:R-:W-:Y:S05]  /*1790*/  BSYNC.RECONVERGENT B2 ;  /* 0x0000000000027941 */ /* 0x000fea0003800200 */
.L_x_48:
[----:B------:R-:W-:-:S07]  /*17a0*/  IADD3 R13, PT, PT, R13, 0x4, RZ ;  /* 0x000000040d0d7810 */ /* 0x000fce0007ffe0ff */
.L_x_35:
[----:B------:R-:W-:-:S13]  /*17b0*/  ISETP.NE.AND P0, PT, RZ, UR4, PT ;  /* 0x00000004ff007c0c */ /* 0x000fda000bf05270 */
[----:B------:R-:W-:Y:S05]  /*17c0*/  @!P0 EXIT ;  /* 0x000000000000894d */ /* 0x000fea0003800000 */
[----:B------:R-:W-:-:S09]  /*17d0*/  UISETP.NE.AND UP0, UPT, UR4, 0x1, UPT ;  /* 0x000000010400788c */ /* 0x000fd2000bf05270 */
[----:B------:R-:W-:Y:S05]  /*17e0*/  BRA.U !UP0, `(.L_x_52) ;  /* 0x0000000108f47547 */ /* 0x000fea000b800000 */
[----:B0--3--:R-:W-:Y:S01]  /*17f0*/  LEA R6, R13, R26, 0x7 ;  /* 0x0000001a0d067211 */ /* 0x009fe200078e38ff */
        /* <DEDUP_REMOVED lines=11> */
[----:B----4-:R-:W-:Y:S01]  /*18b0*/  MOV R0, 0x3eaaaaab ;  /* 0x3eaaaaab00007802 */ /* 0x010fe20000000f00 */
        /* <DEDUP_REMOVED lines=14> */
.L_x_56:
[----:B------:R-:W-:Y:S05]  /*19a0*/  BSYNC.RECONVERGENT B3 ;  /* 0x0000000000037941 */ /* 0x000fea0003800200 */
.L_x_55:
[----:B------:R0:W-:Y:S02]  /*19b0*/  STG.E desc[UR6][R8.64], R0 ;  /* 0x0000000008007986 */ /* 0x0001e4000c101906 */
.L_x_54:
[----:B------:R-:W-:Y:S05]  /*19c0*/  BSYNC.RECONVERGENT B2 ;  /* 0x0000000000027941 */ /* 0x000fea0003800200 */
.L_x_53:
[----:B------:R-:W-:Y:S01]  /*19d0*/  IADD3 R11, PT, PT, R6, 0x80, RZ ;  /* 0x00000080060b7810 */ /* 0x000fe20007ffe0ff */
[----:B------:R-:W-:Y:S03]  /*19e0*/  BSSY.RECONVERGENT B2, `(.L_x_57) ;  /* 0x000001c000027945 */ /* 0x000fe60003800200 */
[----:B------:R-:W-:-:S13]  /*19f0*/  ISETP.GE.AND P0, PT, R11, R10, PT ;  /* 0x0000000a0b00720c */ /* 0x000fda0003f06270 */
[----:B------:R-:W-:Y:S05]  /*1a00*/  @P0 BRA `(.L_x_58) ;  /* 0x0000000000640947 */ /* 0x000fea0003800000 */
[----:B------:R-:W-:Y:S01]  /*1a10*/  IMAD.WIDE R2, R11, 0x4, R18 ;  /* 0x000000040b027825 */ /* 0x000fe200078e0212 */
[----:B------:R-:W3:Y:S05]  /*1a20*/  LDC.64 R4, c[0x0][0x3a8] ;  /* 0x0000ea00ff047b82 */ /* 0x000eea0000000a00 */
[----:B------:R-:W3:Y:S03]  /*1a30*/  LDG.E R3, desc[UR6][R2.64] ;  /* 0x0000000602037981 */ /* 0x000ee6000c1e1900 */
[----:B0---4-:R-:W0:Y:S01]  /*1a40*/  LDC.64 R8, c[0x0][0x3b0] ;  /* 0x0000ec00ff087b82 */ /* 0x011e220000000a00 */
        /* <DEDUP_REMOVED lines=19> */
.L_x_60:
[----:B------:R-:W-:Y:S05]  /*1b80*/  BSYNC.RECONVERGENT B3 ;  /* 0x0000000000037941 */ /* 0x000fea0003800200 */
.L_x_59:
[----:B------:R3:W-:Y:S02]  /*1b90*/  STG.E desc[UR6][R6.64], R0 ;  /* 0x0000000006007986 */ /* 0x0007e4000c101906 */
.L_x_58:
[----:B------:R-:W-:Y:S05]  /*1ba0*/  BSYNC.RECONVERGENT B2 ;  /* 0x0000000000027941 */ /* 0x000fea0003800200 */
.L_x_57:
[----:B------:R-:W-:-:S07]  /*1bb0*/  IADD3 R13, PT, PT, R13, 0x2, RZ ;  /* 0x000000020d0d7810 */ /* 0x000fce0007ffe0ff */
.L_x_52:
[----:B0--34-:R-:W0:Y:S02]  /*1bc0*/  LDC R0, c[0x0][0x388] ;  /* 0x0000e200ff007b82 */ /* 0x019e240000000800 */
[----:B0-----:R-:W-:-:S04]  /*1bd0*/  LOP3.LUT R0, R0, 0x1, RZ, 0xc0, !PT ;  /* 0x0000000100007812 */ /* 0x001fc800078ec0ff */
[----:B------:R-:W-:-:S13]  /*1be0*/  ISETP.NE.U32.AND P0, PT, R0, 0x1, PT ;  /* 0x000000010000780c */ /* 0x000fda0003f05070 */
[----:B------:R-:W-:Y:S05]  /*1bf0*/  @P0 EXIT ;  /* 0x000000000000094d */ /* 0x000fea0003800000 */
[----:B------:R-:W-:-:S04]  /*1c00*/  LEA R13, R13, R26, 0x7 ;  /* 0x0000001a0d0d7211 */ /* 0x000fc800078e38ff */
[----:B------:R-:W-:-:S13]  /*1c10*/  ISETP.GE.AND P0, PT, R13, R10, PT ;  /* 0x0000000a0d00720c */ /* 0x000fda0003f06270 */
[----:B------:R-:W-:Y:S05]  /*1c20*/  @P0 EXIT ;  /* 0x000000000000094d */ /* 0x000fea0003800000 */
[----:B------:R-:W-:Y:S01]  /*1c30*/  IMAD.WIDE R18, R13, 0x4, R18 ;  /* 0x000000040d127825 */ /* 0x000fe200078e0212 */
[----:B------:R-:W0:Y:S05]  /*1c40*/  LDC.64 R2, c[0x0][0x3a8] ;  /* 0x0000ea00ff027b82 */ /* 0x000e2a0000000a00 */
[----:B------:R-:W0:Y:S03]  /*1c50*/  LDG.E R19, desc[UR6][R18.64] ;  /* 0x0000000612137981 */ /* 0x000e26000c1e1900 */
[----:B------:R-:W3:Y:S01]  /*1c60*/  LDC.64 R4, c[0x0][0x3b0] ;  /* 0x0000ec00ff047b82 */ /* 0x000ee20000000a00 */
[----:B0-----:R-:W-:-:S04]  /*1c70*/  IMAD.WIDE R2, R19, 0x4, R2 ;  /* 0x0000000413027825 */ /* 0x001fc800078e0202 */
[----:B---3--:R-:W-:Y:S02]  /*1c80*/  IMAD.WIDE R4, R19, 0x4, R4 ;  /* 0x0000000413047825 */ /* 0x008fe400078e0204 */
[----:B------:R-:W3:Y:S04]  /*1c90*/  LDG.E R2, desc[UR6][R2.64] ;  /* 0x0000000602027981 */ /* 0x000ee8000c1e1900 */
[----:B------:R-:W3:Y:S01]  /*1ca0*/  LDG.E R5, desc[UR6][R4.64] ;  /* 0x0000000604057981 */ /* 0x000ee2000c1e1900 */
[----:B------:R-:W-:Y:S01]  /*1cb0*/  MOV R0, 0x3eaaaaab ;  /* 0x3eaaaaab00007802 */ /* 0x000fe20000000f00 */
[----:B------:R-:W-:Y:S01]  /*1cc0*/  BSSY.RECONVERGENT B2, `(.L_x_61) ;  /* 0x000000e000027945 */ /* 0x000fe20003800200 */
[----:B------:R-:W-:-:S04]  /*1cd0*/  IMAD.WIDE R16, R13, 0x4, R16 ;  /* 0x000000040d107825 */ /* 0x000fc800078e0210 */
[----:B------:R-:W-:-:S04]  /*1ce0*/  FFMA R9, R0, -R23, 1 ;  /* 0x3f80000000097423 */ /* 0x000fc80000000817 */
[----:B------:R-:W-:Y:S01]  /*1cf0*/  FFMA R0, R9, R0, 0.3333333432674407959 ;  /* 0x3eaaaaab09007423 */ /* 0x000fe20000000000 */
[----:B---3--:R-:W-:-:S04]  /*1d00*/  FMUL R7, R2, R5 ;  /* 0x0000000502077220 */ /* 0x008fc80000400000 */
        /* <DEDUP_REMOVED lines=8> */
[----:B-12---:R-:W-:Y:S05]  /*1d90*/  CALL.REL.NOINC `($__internal_0_$__cuda_sm3x_div_rn_noftz_f32_slowpath) ;  /* 0x0000001800407944 */ /* 0x006fea0003c00000 */
.L_x_62:
[----:B------:R-:W-:Y:S05]  /*1da0*/  BSYNC.RECONVERGENT B2 ;  /* 0x0000000000027941 */ /* 0x000fea0003800200 */
.L_x_61:
[----:B------:R-:W-:Y:S01]  /*1db0*/  STG.E desc[UR6][R16.64], R0 ;  /* 0x0000000010007986 */ /* 0x000fe2000c101906 */
[----:B------:R-:W-:Y:S05]  /*1dc0*/  EXIT ;  /* 0x000000000000794d */ /* 0x000fea0003800000 */
.L_x_0:
[----:B------:R-:W-:-:S13]  /*1dd0*/  ISETP.GE.AND P0, PT, R0, 0x1, PT ;  /* 0x000000010000780c */ /* 0x000fda0003f06270 */
[----:B------:R-:W-:Y:S05]  /*1de0*/  @!P0 EXIT ;  /* 0x000000000000894d */ /* 0x000fea0003800000 */
[----:B------:R-:W0:Y:S01]  /*1df0*/  S2R R27, SR_TID.X ;  /* 0x00000000001b7919 */ /* 0x000e220000002100 */
[----:B------:R-:W-:Y:S01]  /*1e00*/  ISETP.GE.U32.AND P0, PT, R0, 0x8, PT ;  /* 0x000000080000780c */ /* 0x000fe20003f06070 */
[----:B------:R-:W-:-:S12]  /*1e10*/  HFMA2 R26, -RZ, RZ, 0, 0 ;  /* 0x00000000ff1a7431 */ /* 0x000fd800000001ff */
[----:B------:R-:W-:Y:S05]  /*1e20*/  @!P0 BRA `(.L_x_63) ;  /* 0x0000000c00288947 */ /* 0x000fea0003800000 */
[----:B------:R-:W1:Y:S01]  /*1e30*/  LDC.64 R28, c[0x0][0x3a8] ;  /* 0x0000ea00ff1c7b82 */ /* 0x000e620000000a00 */
[----:B------:R-:W-:Y:S01]  /*1e40*/  LOP3.LUT R0, R0, 0x7ffffff8, RZ, 0xc0, !PT ;  /* 0x7ffffff800007812 */ /* 0x000fe200078ec0ff */
[C---:B0-----:R-:W-:Y:S01]  /*1e50*/  IMAD.WIDE.U32 R6, R27.reuse, 0x4, R24 ;  /* 0x000000041b067825 */ /* 0x041fe200078e0018 */
[----:B------:R-:W-:Y:S01]  /*1e60*/  IADD3 R8, PT, PT, R27, 0x80, RZ ;  /* 0x000000801b087810 */ /* 0x000fe20007ffe0ff */
[----:B------:R-:W0:Y:S01]  /*1e70*/  LDCU.64 UR4, c[0x0][0x3a0] ;  /* 0x00007400ff0477ac */ /* 0x000e220008000a00 */
[----:B------:R-:W-:Y:S01]  /*1e80*/  IADD3 R9, PT, PT, -R0, RZ, RZ ;  /* 0x000000ff00097210 */ /* 0x000fe20007ffe1ff */
[----:B------:R-:W2:Y:S06]  /*1e90*/  LDCU.64 UR8, c[0x0][0x390] ;  /* 0x00007200ff0877ac */ /* 0x000eac0008000a00 */
.L_x_80:
[----:B0-----:R-:W-:Y:S01]  /*1ea0*/  IADD3 R10, P0, PT, R6, UR4, RZ ;  /* 0x00000004060a7c10 */ /* 0x001fe2000ff1e0ff */
[----:B------:R-:W0:Y:S03]  /*1eb0*/  LDC.64 R4, c[0x0][0x3b0] ;  /* 0x0000ec00ff047b82 */ /* 0x000e260000000a00 */
[----:B------:R-:W-:Y:S02]  /*1ec0*/  IADD3.X R11, PT, PT, R7, UR5, RZ, P0, !PT ;  /* 0x00000005070b7c10 */ /* 0x000fe400087fe4ff */
[----:B------:R-:W-:-:S03]  /*1ed0*/  MOV R0, 0x3eaaaaab ;  /* 0x3eaaaaab00007802 */ /* 0x000fc60000000f00 */
[----:B------:R-:W3:Y:S01]  /*1ee0*/  LDC R26, c[0x0][0x388] ;  /* 0x0000e200ff1a7b82 */ /* 0x000ee20000000800 */
[----:B------:R-:W1:Y:S02]  /*1ef0*/  LDG.E R11, desc[UR6][R10.64] ;  /* 0x000000060a0b7981 */ /* 0x000e64000c1e1900 */
[----:B-1----:R-:W-:-:S04]  /*1f00*/  IMAD.WIDE R2, R11, 0x4, R28 ;  /* 0x000000040b027825 */ /* 0x002fc800078e021c */
[----:B0-----:R-:W-:Y:S02]  /*1f10*/  IMAD.WIDE R4, R11, 0x4, R4 ;  /* 0x000000040b047825 */ /* 0x001fe400078e0204 */
[----:B------:R-:W4:Y:S04]  /*1f20*/  LDG.E R2, desc[UR6][R2.64] ;  /* 0x0000000602027981 */ /* 0x000f28000c1e1900 */
[----:B------:R-:W4:Y:S01]  /*1f30*/  LDG.E R5, desc[UR6][R4.64] ;  /* 0x0000000604057981 */ /* 0x000f22000c1e1900 */
[----:B------:R-:W-:Y:S01]  /*1f40*/  FFMA R15, R0, -R23, 1 ;  /* 0x3f800000000f7423 */ /* 0x000fe20000000817 */
[----:B------:R-:W-:Y:S01]  /*1f50*/  MOV R12, R24 ;  /* 0x00000018000c7202 */ /* 0x000fe20000000f00 */
[----:B------:R-:W-:Y:S01]  /*1f60*/  BSSY.RECONVERGENT B2, `(.L_x_64) ;  /* 0x0000011000027945 */ /* 0x000fe20003800200 */
[----:B--2---:R-:W-:Y:S01]  /*1f70*/  IADD3 R14, P1, PT, R6, UR8, RZ ;  /* 0x00000008060e7c10 */ /* 0x004fe2000ff3e0ff */
[----:B------:R-:W-:Y:S01]  /*1f80*/  FFMA R0, R15, R0, 0.3333333432674407959 ;  /* 0x3eaaaaab0f007423 */ /* 0x000fe20000000000 */
[----:B---3--:R-:W-:-:S02]  /*1f90*/  LOP3.LUT R26, R26, 0x7ffffff8, RZ, 0xc0, !PT ;  /* 0x7ffffff81a1a7812 */ /* 0x008fc400078ec0ff */
[----:B------:R-:W-:Y:S01]  /*1fa0*/  IADD3.X R15, PT, PT, R7, UR9, RZ, P1, !PT ;  /* 0x00000009070f7c10 */ /* 0x000fe20008ffe4ff */
[----:B----4-:R-:W-:-:S04]  /*1fb0*/  FMUL R13, R2, R5 ;  /* 0x00000005020d7220 */ /* 0x010fc80000400000 */
[----:B------:R-:W-:Y:S01]  /*1fc0*/  FFMA R20, R2, R5, R13 ;  /* 0x0000000502147223 */ /* 0x000fe2000000000d */
[----:B------:R-:W-:-:S03]  /*1fd0*/  MOV R13, R25 ;  /* 0x00000019000d7202 */ /* 0x000fc60000000f00 */
[----:B------:R-:W0:Y:S01]  /*1fe0*/  FCHK P0, R20, 3 ;  /* 0x4040000014007902 */ /* 0x000e220000000000 */
[----:B------:R-:W-:Y:S01]  /*1ff0*/  FFMA R11, R0, R20, RZ ;  /* 0x00000014000b7223 */ /* 0x000fe200000000ff */
[----:B------:R-:W-:-:S04]  /*2000*/  IMAD.WIDE R12, R8, 0x4, R12 ;  /* 0x00000004080c7825 */ /* 0x000fc800078e020c */
[----:B------:R-:W-:-:S04]  /*2010*/  FFMA R10, R11, -3, R20 ;  /* 0xc04000000b0a7823 */ /* 0x000fc80000000014 */
[----:B------:R-:W-:Y:S01]  /*2020*/  FFMA R0, R0, R10, R11 ;  /* 0x0000000a00007223 */ /* 0x000fe2000000000b */
[----:B0-----:R-:W-:Y:S06]  /*2030*/  @!P0 BRA `(.L_x_65) ;  /* 0x00000000000c8947 */ /* 0x001fec0003800000 */
[----:B------:R-:W-:Y:S02]  /*2040*/  MOV R0, R20 ;  /* 0x0000001400007202 */ /* 0x000fe40000000f00 */
[----:B------:R-:W-:-:S07]  /*2050*/  MOV R2, 0x2070 ;  /* 0x0000207000027802 */ /* 0x000fce0000000f00 */
[----:B------:R-:W-:Y:S05]  /*2060*/  CALL.REL.NOINC `($__internal_0_$__cuda_sm3x_div_rn_noftz_f32_slowpath) ;  /* 0x00000014008c7944 */ /* 0x000fea0003c00000 */
.L_x_65:
[----:B------:R-:W-:Y:S05]  /*2070*/  BSYNC.RECONVERGENT B2 ;  /* 0x0000000000027941 */ /* 0x000fea0003800200 */
.L_x_64:
[----:B------:R-:W-:Y:S01]  /*2080*/  IADD3 R10, P0, PT, R12, UR4, RZ ;  /* 0x000000040c0a7c10 */ /* 0x000fe2000ff1e0ff */
[----:B------:R0:W-:Y:S01]  /*2090*/  STG.E desc[UR6][R14.64], R0 ;  /* 0x000000000e007986 */ /* 0x0001e2000c101906 */
[----:B------:R-:W1:Y:S02]  /*20a0*/  LDC.64 R4, c[0x0][0x3b0] ;  /* 0x0000ec00ff047b82 */ /* 0x000e640000000a00 */
[----:B------:R-:W-:-:S05]  /*20b0*/  IADD3.X R11, PT, PT, R13, UR5, RZ, P0, !PT ;  /* 0x000000050d0b7c10 */ /* 0x000fca00087fe4ff */
[----:B------:R-:W2:Y:S02]  /*20c0*/  LDG.E R21, desc[UR6][R10.64] ;  /* 0x000000060a157981 */ /* 0x000ea4000c1e1900 */
[----:B--2---:R-:W-:-:S04]  /*20d0*/  IMAD.WIDE R2, R21, 0x4, R28 ;  /* 0x0000000415027825 */ /* 0x004fc800078e021c */
[----:B-1----:R-:W-:Y:S02]  /*20e0*/  IMAD.WIDE R4, R21, 0x4, R4 ;  /* 0x0000000415047825 */ /* 0x002fe400078e0204 */
[----:B------:R1:W2:Y:S04]  /*20f0*/  LDG.E R2, desc[UR6][R2.64] ;  /* 0x0000000602027981 */ /* 0x0002a8000c1e1900 */
[----:B------:R-:W2:Y:S01]  /*2100*/  LDG.E R5, desc[UR6][R4.64] ;  /* 0x0000000604057981 */ /* 0x000ea2000c1e1900 */
[----:B------:R-:W-:Y:S01]  /*2110*/  HFMA2 R22, -RZ, RZ, 1.666015625, -0.052093505859375 ;  /* 0x3eaaaaabff167431 */ /* 0x000fe200000001ff */
[----:B------:R-:W-:Y:S01]  /*2120*/  IADD3 R12, P1, PT, R12, UR8, RZ ;  /* 0x000000080c0c7c10 */ /* 0x000fe2000ff3e0ff */
[----:B------:R-:W-:Y:S03]  /*2130*/  BSSY.RECONVERGENT B2, `(.L_x_66) ;  /* 0x000000e000027945 */ /* 0x000fe60003800200 */
[----:B------:R-:W-:Y:S01]  /*2140*/  IADD3.X R13, PT, PT, R13, UR9, RZ, P1, !PT ;  /* 0x000000090d0d7c10 */ /* 0x000fe20008ffe4ff */
[----:B-1----:R-:W-:-:S04]  /*2150*/  FFMA R3, R22, -R23, 1 ;  /* 0x3f80000016037423 */ /* 0x002fc80000000817 */
[----:B0-----:R-:W-:Y:S01]  /*2160*/  FFMA R0, R3, R22, 0.3333333432674407959 ;  /* 0x3eaaaaab03007423 */ /* 0x001fe20000000016 */
        /* <DEDUP_REMOVED lines=10> */
.L_x_67:
[----:B------:R-:W-:Y:S05]  /*2210*/  BSYNC.RECONVERGENT B2 ;  /* 0x0000000000027941 */ /* 0x000fea0003800200 */
.L_x_66:
[----:B------:R0:W-:Y:S01]  /*2220*/  STG.E desc[UR6][R12.64], R0 ;  /* 0x000000000c007986 */ /* 0x0001e2000c101906 */
[----:B------:R-:W1:Y:S03]  /*2230*/  LDC.64 R14, c[0x0][0x3b0] ;  /* 0x0000ec00ff0e7b82 */ /* 0x000e660000000a00 */
[----:B------:R-:W2:Y:S02]  /*2240*/  LDG.E R5, desc[UR6][R10.64+0x200] ;  /* 0x000200060a057981 */ /* 0x000ea4000c1e1900 */
[----:B--2---:R-:W-:-:S04]  /*2250*/  IMAD.WIDE R2, R5, 0x4, R28 ;  /* 0x0000000405027825 */ /* 0x004fc800078e021c */
[----:B-1----:R-:W-:Y:S02]  /*2260*/  IMAD.WIDE R4, R5, 0x4, R14 ;  /* 0x0000000405047825 */ /* 0x002fe400078e020e */
[----:B------:R-:W2:Y:S04]  /*2270*/  LDG.E R2, desc[UR6][R2.64] ;  /* 0x0000000602027981 */ /* 0x000ea8000c1e1900 */
[----:B------:R-:W2:Y:S01]  /*2280*/  LDG.E R5, desc[UR6][R4.64] ;  /* 0x0000000604057981 */ /* 0x000ea2000c1e1900 */
[----:B------:R-:W-:Y:S01]  /*2290*/  MOV R20, 0x3eaaaaab ;  /* 0x3eaaaaab00147802 */ /* 0x000fe20000000f00 */
[----:B------:R-:W-:Y:S01]  /*22a0*/  BSSY.RECONVERGENT B2, `(.L_x_68) ;  /* 0x000000e000027945 */ /* 0x000fe20003800200 */
[----:B--2---:R-:W-:-:S04]  /*22b0*/  FMUL R21, R2, R5 ;  /* 0x0000000502157220 */ /* 0x004fc80000400000 */
[----:B------:R-:W-:Y:S01]  /*22c0*/  FFMA R22, R2, R5, R21 ;  /* 0x0000000502167223 */ /* 0x000fe20000000015 */
[----:B------:R-:W-:-:S03]  /*22d0*/  FFMA R21, R20, -R23, 1 ;  /* 0x3f80000014157423 */ /* 0x000fc60000000817 */
[----:B------:R-:W1:Y:S01]  /*22e0*/  FCHK P0, R22, 3 ;  /* 0x4040000016007902 */ /* 0x000e620000000000 */
[----:B0-----:R-:W-:-:S04]  /*22f0*/  FFMA R0, R21, R20, 0.3333333432674407959 ;  /* 0x3eaaaaab15007423 */ /* 0x001fc80000000014 */
[----:B------:R-:W-:-:S04]  /*2300*/  FFMA R21, R0, R22, RZ ;  /* 0x0000001600157223 */ /* 0x000fc800000000ff */
[----:B------:R-:W-:-:S04]  /*2310*/  FFMA R20, R21, -3, R22 ;  /* 0xc040000015147823 */ /* 0x000fc80000000016 */
[----:B------:R-:W-:Y:S01]  /*2320*/  FFMA R21, R0, R20, R21 ;  /* 0x0000001400157223 */ /* 0x000fe20000000015 */
[----:B-1----:R-:W-:Y:S06]  /*2330*/  @!P0 BRA `(.L_x_69) ;  /* 0x0000000000108947 */ /* 0x002fec0003800000 */
[----:B------:R-:W-:Y:S02]  /*2340*/  MOV R0, R22 ;  /* 0x0000001600007202 */ /* 0x000fe40000000f00 */
[----:B------:R-:W-:-:S07]  /*2350*/  MOV R2, 0x2370 ;  /* 0x0000237000027802 */ /* 0x000fce0000000f00 */
[----:B------:R-:W-:Y:S05]  /*2360*/  CALL.REL.NOINC `($__internal_0_$__cuda_sm3x_div_rn_noftz_f32_slowpath) ;  /* 0x0000001000cc7944 */ /* 0x000fea0003c00000 */
[----:B------:R-:W-:-:S07]  /*2370*/  MOV R21, R0 ;  /* 0x0000000000157202 */ /* 0x000fce0000000f00 */
.L_x_69:
[----:B------:R-:W-:Y:S05]  /*2380*/  BSYNC.RECONVERGENT B2 ;  /* 0x0000000000027941 */ /* 0x000fea0003800200 */
.L_x_68:
[----:B------:R0:W-:Y:S04]  /*2390*/  STG.E desc[UR6][R12.64+0x200], R21 ;  /* 0x000200150c007986 */ /* 0x0001e8000c101906 */
[----:B------:R-:W2:Y:S02]  /*23a0*/  LDG.E R5, desc[UR6][R10.64+0x400] ;  /* 0x000400060a057981 */ /* 0x000ea4000c1e1900 */
[----:B--2---:R-:W-:-:S04]  /*23b0*/  IMAD.WIDE R2, R5, 0x4, R28 ;  /* 0x0000000405027825 */ /* 0x004fc800078e021c */
[----:B------:R-:W-:Y:S02]  /*23c0*/  IMAD.WIDE R4, R5, 0x4, R14 ;  /* 0x0000000405047825 */ /* 0x000fe400078e020e */
[----:B------:R-:W2:Y:S04]  /*23d0*/  LDG.E R2, desc[UR6][R2.64] ;  /* 0x0000000602027981 */ /* 0x000ea8000c1e1900 */
[----:B------:R-:W2:Y:S01]  /*23e0*/  LDG.E R5, desc[UR6][R4.64] ;  /* 0x0000000604057981 */ /* 0x000ea2000c1e1900 */
[----:B------:R-:W-:Y:S01]  /*23f0*/  HFMA2 R20, -RZ, RZ, 1.666015625, -0.052093505859375 ;  /* 0x3eaaaaabff147431 */ /* 0x000fe200000001ff */
[----:B------:R-:W-:Y:S01]  /*2400*/  BSSY.RECONVERGENT B2, `(.L_x_70) ;  /* 0x000000e000027945 */ /* 0x000fe20003800200 */
[----:B--2---:R-:W-:-:S04]  /*2410*/  FMUL R0, R2, R5 ;  /* 0x0000000502007220 */ /* 0x004fc80000400000 */
[----:B------:R-:W-:Y:S01]  /*2420*/  FFMA R22, R2, R5, R0 ;  /* 0x0000000502167223 */ /* 0x000fe20000000000 */
[----:B------:R-:W-:-:S03]  /*2430*/  FFMA R0, R20, -R23, 1 ;  /* 0x3f80000014007423 */ /* 0x000fc60000000817 */
[----:B------:R-:W1:Y:S01]  /*2440*/  FCHK P0, R22, 3 ;  /* 0x4040000016007902 */ /* 0x000e620000000000 */
[----:B------:R-:W-:-:S04]  /*2450*/  FFMA R0, R0, R20, 0.3333333432674407959 ;  /* 0x3eaaaaab00007423 */ /* 0x000fc80000000014 */
[----:B0-----:R-:W-:-:S04]  /*2460*/  FFMA R21, R0, R22, RZ ;  /* 0x0000001600157223 */ /* 0x001fc800000000ff */
[----:B------:R-:W-:-:S04]  /*2470*/  FFMA R20, R21, -3, R22 ;  /* 0xc040000015147823 */ /* 0x000fc80000000016 */
[----:B------:R-:W-:Y:S01]  /*2480*/  FFMA R21, R0, R20, R21 ;  /* 0x0000001400157223 */ /* 0x000fe20000000015 */
[----:B-1----:R-:W-:Y:S06]  /*2490*/  @!P0 BRA `(.L_x_71) ;  /* 0x0000000000108947 */ /* 0x002fec0003800000 */
[----:B------:R-:W-:Y:S02]  /*24a0*/  MOV R0, R22 ;  /* 0x0000001600007202 */ /* 0x000fe40000000f00 */
[----:B------:R-:W-:-:S07]  /*24b0*/  MOV R2, 0x24d0 ;  /* 0x000024d000027802 */ /* 0x000fce0000000f00 */
[----:B------:R-:W-:Y:S05]  /*24c0*/  CALL.REL.NOINC `($__internal_0_$__cuda_sm3x_div_rn_noftz_f32_slowpath) ;  /* 0x0000001000747944 */ /* 0x000fea0003c00000 */
[----:B------:R-:W-:-:S07]  /*24d0*/  MOV R21, R0 ;  /* 0x0000000000157202 */ /* 0x000fce0000000f00 */
.L_x_71:
[----:B------:R-:W-:Y:S05]  /*24e0*/  BSYNC.RECONVERGENT B2 ;  /* 0x0000000000027941 */ /* 0x000fea0003800200 */
.L_x_70:
        /* <DEDUP_REMOVED lines=21> */
.L_x_73:
[----:B------:R-:W-:Y:S05]  /*2640*/  BSYNC.RECONVERGENT B2 ;  /* 0x0000000000027941 */ /* 0x000fea0003800200 */
.L_x_72:
        /* <DEDUP_REMOVED lines=21> */
.L_x_75:
[----:B------:R-:W-:Y:S05]  /*27a0*/  BSYNC.RECONVERGENT B2 ;  /* 0x0000000000027941 */ /* 0x000fea0003800200 */
.L_x_74:
        /* <DEDUP_REMOVED lines=21> */
.L_x_77:
[----:B------:R-:W-:Y:S05]  /*2900*/  BSYNC.RECONVERGENT B2 ;  /* 0x0000000000027941 */ /* 0x000fea0003800200 */
.L_x_76:
[----:B------:R0:W-:Y:S04]  /*2910*/  STG.E desc[UR6][R12.64+0xa00], R21 ;  /* 0x000a00150c007986 */ /* 0x0001e8000c101906 */
[----:B------:R-:W2:Y:S02]  /*2920*/  LDG.E R11, desc[UR6][R10.64+0xc00] ;  /* 0x000c00060a0b7981 */ /* 0x000ea4000c1e1900 */
[----:B--2---:R-:W-:-:S04]  /*2930*/  IMAD.WIDE R2, R11, 0x4, R28 ;  /* 0x000000040b027825 */ /* 0x004fc800078e021c */
[----:B------:R-:W-:Y:S02]  /*2940*/  IMAD.WIDE R14, R11, 0x4, R14 ;  /* 0x000000040b0e7825 */ /* 0x000fe400078e020e */
        /* <DEDUP_REMOVED lines=8> */
[----:B------:R-:W1:Y:S01]  /*29d0*/  FCHK P0, R20, 3 ;  /* 0x4040000014007902 */ /* 0x000e620000000000 */
[----:B------:R-:W-:-:S04]  /*29e0*/  FFMA R5, R0, R20, RZ ;  /* 0x0000001400057223 */ /* 0x000fc800000000ff */
[----:B------:R-:W-:-:S04]  /*29f0*/  FFMA R4, R5, -3, R20 ;  /* 0xc040000005047823 */ /* 0x000fc80000000014 */
[----:B------:R-:W-:Y:S01]  /*2a00*/  FFMA R0, R0, R4, R5 ;  /* 0x0000000400007223 */ /* 0x000fe20000000005 */
[----:B01----:R-:W-:Y:S06]  /*2a10*/  @!P0 BRA `(.L_x_79) ;  /* 0x00000000000c8947 */ /* 0x003fec0003800000 */
[----:B------:R-:W-:Y:S02]  /*2a20*/  MOV R0, R20 ;  /* 0x0000001400007202 */ /* 0x000fe40000000f00 */
[----:B------:R-:W-:-:S07]  /*2a30*/  MOV R2, 0x2a50 ;  /* 0x00002a5000027802 */ /* 0x000fce0000000f00 */
[----:B------:R-:W-:Y:S05]  /*2a40*/  CALL.REL.NOINC `($__internal_0_$__cuda_sm3x_div_rn_noftz_f32_slowpath) ;  /* 0x0000000c00147944 */ /* 0x000fea0003c00000 */
.L_x_79:
[----:B------:R-:W-:Y:S05]  /*2a50*/  BSYNC.RECONVERGENT B2 ;  /* 0x0000000000027941 */ /* 0x000fea0003800200 */
.L_x_78:
[----:B------:R3:W-:Y:S01]  /*2a60*/  STG.E desc[UR6][R12.64+0xc00], R0 ;  /* 0x000c00000c007986 */ /* 0x0007e2000c101906 */
[----:B------:R-:W-:Y:S02]  /*2a70*/  IADD3 R9, PT, PT, R9, 0x8, RZ ;  /* 0x0000000809097810 */ /* 0x000fe40007ffe0ff */
[----:B------:R-:W-:Y:S02]  /*2a80*/  IADD3 R6, P1, PT, R6, 0x1000, RZ ;  /* 0x0000100006067810 */ /* 0x000fe40007f3e0ff */
[----:B------:R-:W-:Y:S02]  /*2a90*/  ISETP.NE.AND P0, PT, R9, RZ, PT ;  /* 0x000000ff0900720c */ /* 0x000fe40003f05270 */
[----:B------:R-:W-:Y:S02]  /*2aa0*/  IADD3 R8, PT, PT, R8, 0x400, RZ ;  /* 0x0000040008087810 */ /* 0x000fe40007ffe0ff */
[----:B------:R-:W-:-:S09]  /*2ab0*/  IADD3.X R7, PT, PT, RZ, R7, RZ, P1, !PT ;  /* 0x00000007ff077210 */ /* 0x000fd20000ffe4ff */
[----:B---3--:R-:W-:Y:S05]  /*2ac0*/  @P0 BRA `(.L_x_80) ;  /* 0xfffffff000f40947 */ /* 0x008fea000383ffff */
.L_x_63:
[----:B------:R-:W1:Y:S02]  /*2ad0*/  LDC R0, c[0x0][0x388] ;  /* 0x0000e200ff007b82 */ /* 0x000e640000000800 */
[----:B-1----:R-:W-:-:S04]  /*2ae0*/  LOP3.LUT R0, R0, 0x7, RZ, 0xc0, !PT ;  /* 0x0000000700007812 */ /* 0x002fc800078ec0ff */
[----:B------:R-:W-:-:S13]  /*2af0*/  ISETP.NE.AND P0, PT, R0, RZ, PT ;  /* 0x000000ff0000720c */ /* 0x000fda0003f05270 */
[----:B------:R-:W-:Y:S05]  /*2b00*/  @!P0 EXIT ;  /* 0x000000000000894d */ /* 0x000fea0003800000 */
[----:B------:R-:W1:Y:S01]  /*2b10*/  LDCU UR4, c[0x0][0x388] ;  /* 0x00007100ff0477ac */ /* 0x000e620008000800 */
[----:B------:R-:W-:Y:S01]  /*2b20*/  ISETP.GE.U32.AND P0, PT, R0, 0x4, PT ;  /* 0x000000040000780c */ /* 0x000fe20003f06070 */
[----:B-1----:R-:W-:-:S12]  /*2b30*/  ULOP3.LUT UR4, UR4, 0x3, URZ, 0xc0, !UPT ;  /* 0x0000000304047892 */ /* 0x002fd8000f8ec0ff */
[----:B------:R-:W-:Y:S05]  /*2b40*/  @!P0 BRA `(.L_x_81) ;  /* 0x0000000400808947 */ /* 0x000fea0003800000 */
[----:B0-----:R-:W-:Y:S01]  /*2b50*/  LEA R7, R26, R27, 0x7 ;  /* 0x0000001b1a077211 */ /* 0x001fe200078e38ff */
[----:B------:R-:W0:Y:S04]  /*2b60*/  LDC.64 R2, c[0x0][0x3a8] ;  /* 0x0000ea00ff027b82 */ /* 0x000e280000000a00 */
[----:B------:R-:W-:-:S04]  /*2b70*/  IMAD.WIDE R8, R7, 0x4, R18 ;  /* 0x0000000407087825 */ /* 0x000fc800078e0212 */
[----:B------:R-:W1:Y:S01]  /*2b80*/  LDC.64 R4, c[0x0][0x3b0] ;  /* 0x0000ec00ff047b82 */ /* 0x000e620000000a00 */
[----:B------:R-:W0:Y:S02]  /*2b90*/  LDG.E R11, desc[UR6][R8.64] ;  /* 0x00000006080b7981 */ /* 0x000e24000c1e1900 */
[----:B0-----:R-:W-:-:S04]  /*2ba0*/  IMAD.WIDE R2, R11, 0x4, R2 ;  /* 0x000000040b027825 */ /* 0x001fc800078e0202 */
[----:B-1----:R-:W-:Y:S02]  /*2bb0*/  IMAD.WIDE R4, R11, 0x4, R4 ;  /* 0x000000040b047825 */ /* 0x002fe400078e0204 */
        /* <DEDUP_REMOVED lines=17> */
.L_x_83:
[----:B------:R-:W-:Y:S05]  /*2cd0*/  BSYNC.RECONVERGENT B2 ;  /* 0x0000000000027941 */ /* 0x000fea0003800200 */
.L_x_82:
[----:B------:R0:W-:Y:S01]  /*2ce0*/  STG.E desc[UR6][R6.64], R0 ;  /* 0x0000000006007986 */ /* 0x0001e2000c101906 */
[----:B------:R-:W1:Y:S03]  /*2cf0*/  LDC.64 R2, c[0x0][0x3a8] ;  /* 0x0000ea00ff027b82 */ /* 0x000e660000000a00 */
[----:B------:R-:W1:Y:S05]  /*2d00*/  LDG.E R11, desc[UR6][R8.64+0x200] ;  /* 0x00020006080b7981 */ /* 0x000e6a000c1e1900 */
[----:B------:R-:W2:Y:S01]  /*2d10*/  LDC.64 R4, c[0x0][0x3b0] ;  /* 0x0000ec00ff047b82 */ /* 0x000ea20000000a00 */
[----:B-1----:R-:W-:-:S04]  /*2d20*/  IMAD.WIDE R2, R11, 0x4, R2 ;  /* 0x000000040b027825 */ /* 0x002fc800078e0202 */
[----:B--2---:R-:W-:Y:S02]  /*2d30*/  IMAD.WIDE R4, R11, 0x4, R4 ;  /* 0x000000040b047825 */ /* 0x004fe400078e0204 */
[----:B------:R-:W2:Y:S04]  /*2d40*/  LDG.E R2, desc[UR6][R2.64] ;  /* 0x0000000602027981 */ /* 0x000ea8000c1e1900 */
[----:B------:R-:W2:Y:S01]  /*2d50*/  LDG.E R5, desc[UR6][R4.64] ;  /* 0x0000000604057981 */ /* 0x000ea2000c1e1900 */
[----:B------:R-:W-:Y:S01]  /*2d60*/  HFMA2 R10, -RZ, RZ, 1.666015625, -0.052093505859375 ;  /* 0x3eaaaaabff0a7431 */ /* 0x000fe200000001ff */
[----:B------:R-:W-:Y:S04]  /*2d70*/  BSSY.RECONVERGENT B2, `(.L_x_84) ;  /* 0x000000d000027945 */ /* 0x000fe80003800200 */
[----:B------:R-:W-:-:S04]  /*2d80*/  FFMA R13, R10, -R23, 1 ;  /* 0x3f8000000a0d7423 */ /* 0x000fc80000000817 */
        /* <DEDUP_REMOVED lines=11> */
.L_x_85:
[----:B------:R-:W-:Y:S05]  /*2e40*/  BSYNC.RECONVERGENT B2 ;  /* 0x0000000000027941 */ /* 0x000fea0003800200 */
.L_x_84:
        /* <DEDUP_REMOVED lines=8> */
[----:B------:R-:W-:Y:S01]  /*2ed0*/  MOV R10, 0x3eaaaaab ;  /* 0x3eaaaaab000a7802 */ /* 0x000fe20000000f00 */
        /* <DEDUP_REMOVED lines=13> */
.L_x_87:
[----:B------:R-:W-:Y:S05]  /*2fb0*/  BSYNC.RECONVERGENT B2 ;  /* 0x0000000000027941 */ /* 0x000fea0003800200 */
.L_x_86:
        /* <DEDUP_REMOVED lines=22> */
.L_x_89:
[----:B------:R-:W-:Y:S05]  /*3120*/  BSYNC.RECONVERGENT B2 ;  /* 0x0000000000027941 */ /* 0x000fea0003800200 */
.L_x_88:
[----:B------:R1:W-:Y:S01]  /*3130*/  STG.E desc[UR6][R6.64+0x600], R0 ;  /* 0x0006000006007986 */ /* 0x0003e2000c101906 */
[----:B------:R-:W-:-:S07]  /*3140*/  IADD3 R26, PT, PT, R26, 0x4, RZ ;  /* 0x000000041a1a7810 */ /* 0x000fce0007ffe0ff */
.L_x_81:
[----:B------:R-:W-:-:S13]  /*3150*/  ISETP.NE.AND P0, PT, RZ, UR4, PT ;  /* 0x00000004ff007c0c */ /* 0x000fda000bf05270 */
[----:B------:R-:W-:Y:S05]  /*3160*/  @!P0 EXIT ;  /* 0x000000000000894d */ /* 0x000fea0003800000 */
[----:B------:R-:W-:-:S09]  /*3170*/  UISETP.NE.AND UP0, UPT, UR4, 0x1, UPT ;  /* 0x000000010400788c */ /* 0x000fd2000bf05270 */
[----:B------:R-:W-:Y:S05]  /*3180*/  BRA.U !UP0, `(.L_x_90) ;  /* 0x0000000108c87547 */ /* 0x000fea000b800000 */
[----:B0-----:R-:W-:Y:S01]  /*3190*/  LEA R13, R26, R27, 0x7 ;  /* 0x0000001b1a0d7211 */ /* 0x001fe200078e38ff */
[----:B------:R-:W0:Y:S04]  /*31a0*/  LDC.64 R2, c[0x0][0x3a8] ;  /* 0x0000ea00ff027b82 */ /* 0x000e280000000a00 */
[----:B------:R-:W-:-:S04]  /*31b0*/  IMAD.WIDE R8, R13, 0x4, R18 ;  /* 0x000000040d087825 */ /* 0x000fc800078e0212 */
[----:B------:R-:W2:Y:S01]  /*31c0*/  LDC.64 R4, c[0x0][0x3b0] ;  /* 0x0000ec00ff047b82 */ /* 0x000ea20000000a00 */
[----:B-1----:R-:W0:Y:S02]  /*31d0*/  LDG.E R7, desc[UR6][R8.64] ;  /* 0x0000000608077981 */ /* 0x002e24000c1e1900 */
[----:B0-----:R-:W-:-:S04]  /*31e0*/  IMAD.WIDE R2, R7, 0x4, R2 ;  /* 0x0000000407027825 */ /* 0x001fc800078e0202 */
        /* <DEDUP_REMOVED lines=18> */
.L_x_92:
[----:B------:R-:W-:Y:S05]  /*3310*/  BSYNC.RECONVERGENT B2 ;  /* 0x0000000000027941 */ /* 0x000fea0003800200 */
.L_x_91:
        /* <DEDUP_REMOVED lines=22> */
.L_x_94:
[----:B------:R-:W-:Y:S05]  /*3480*/  BSYNC.RECONVERGENT B2 ;  /* 0x0000000000027941 */ /* 0x000fea0003800200 */
.L_x_93:
[----:B------:R2:W-:Y:S01]  /*3490*/  STG.E desc[UR6][R6.64+0x200], R0 ;  /* 0x0002000006007986 */ /* 0x0005e2000c101906 */
[----:B------:R-:W-:-:S07]  /*34a0*/  IADD3 R26, PT, PT, R26, 0x2, RZ ;  /* 0x000000021a1a7810 */ /* 0x000fce0007ffe0ff */
.L_x_90:
[----:B-12---:R-:W1:Y:S02]  /*34b0*/  LDC R0, c[0x0][0x388] ;  /* 0x0000e200ff007b82 */ /* 0x006e640000000800 */
[----:B-1----:R-:W-:-:S04]  /*34c0*/  LOP3.LUT R0, R0, 0x1, RZ, 0xc0, !PT ;  /* 0x0000000100007812 */ /* 0x002fc800078ec0ff */
[----:B------:R-:W-:-:S13]  /*34d0*/  ISETP.NE.U32.AND P0, PT, R0, 0x1, PT ;  /* 0x000000010000780c */ /* 0x000fda0003f05070 */
[----:B------:R-:W-:Y:S05]  /*34e0*/  @P0 EXIT ;  /* 0x000000000000094d */ /* 0x000fea0003800000 */
[----:B0-----:R-:W-:Y:S01]  /*34f0*/  LEA R27, R26, R27, 0x7 ;  /* 0x0000001b1a1b7211 */ /* 0x001fe200078e38ff */
[----:B------:R-:W0:Y:S04]  /*3500*/  LDC.64 R2, c[0x0][0x3a8] ;  /* 0x0000ea00ff027b82 */ /* 0x000e280000000a00 */
[----:B------:R-:W-:-:S04]  /*3510*/  IMAD.WIDE R18, R27, 0x4, R18 ;  /* 0x000000041b127825 */ /* 0x000fc800078e0212 */
[----:B------:R-:W1:Y:S02]  /*3520*/  LDC.64 R4, c[0x0][0x3b0] ;  /* 0x0000ec00ff047b82 */ /* 0x000e640000000a00 */
        /* <DEDUP_REMOVED lines=20> */
.L_x_96:
[----:B------:R-:W-:Y:S05]  /*3670*/  BSYNC.RECONVERGENT B2 ;  /* 0x0000000000027941 */ /* 0x000fea0003800200 */
.L_x_95:
[----:B------:R-:W-:Y:S01]  /*3680*/  STG.E desc[UR6][R16.64], R0 ;  /* 0x0000000010007986 */ /* 0x000fe2000c101906 */
[----:B------:R-:W-:Y:S05]  /*3690*/  EXIT ;  /* 0x000000000000794d */ /* 0x000fea0003800000 */
        .weak           $__internal_0_$__cuda_sm3x_div_rn_noftz_f32_slowpath
        .type           $__internal_0_$__cuda_sm3x_div_rn_noftz_f32_slowpath,@function
        .size           $__internal_0_$__cuda_sm3x_div_rn_noftz_f32_slowpath,(.L_x_219 - $__internal_0_$__cuda_sm3x_div_rn_noftz_f32_slowpath)
$__internal_0_$__cuda_sm3x_div_rn_noftz_f32_slowpath:
[----:B------:R-:W-:Y:S01]  /*36a0*/  SHF.R.U32.HI R21, RZ, 0x17, R23 ;  /* 0x00000017ff157819 */ /* 0x000fe20000011617 */
[----:B------:R-:W-:Y:S01]  /*36b0*/  BSSY.RECONVERGENT B0, `(.L_x_97) ;  /* 0x0000066000007945 */ /* 0x000fe20003800200 */
[----:B------:R-:W-:Y:S01]  /*36c0*/  SHF.R.U32.HI R4, RZ, 0x17, R0 ;  /* 0x00000017ff047819 */ /* 0x000fe20000011600 */
[----:B------:R-:W-:Y:S01]  /*36d0*/  HFMA2 R20, -RZ, RZ, 2.125, 0 ;  /* 0x40400000ff147431 */ /* 0x000fe200000001ff */
[----:B------:R-:W-:Y:S02]  /*36e0*/  LOP3.LUT R21, R21, 0xff, RZ, 0xc0, !PT ;  /* 0x000000ff15157812 */ /* 0x000fe400078ec0ff */
[----:B------:R-:W-:Y:S02]  /*36f0*/  LOP3.LUT R4, R4, 0xff, RZ, 0xc0, !PT ;  /* 0x000000ff04047812 */ /* 0x000fe400078ec0ff */
[----:B------:R-:W-:-:S04]  /*3700*/  IADD3 R3, PT, PT, R21, -0x1, RZ ;  /* 0xffffffff15037810 */ /* 0x000fc80007ffe0ff */
[----:B------:R-:W-:Y:S02]  /*3710*/  ISETP.GT.U32.AND P0, PT, R3, 0xfd, PT ;  /* 0x000000fd0300780c */ /* 0x000fe40003f04070 */
[----:B------:R-:W-:-:S04]  /*3720*/  IADD3 R3, PT, PT, R4, -0x1, RZ ;  /* 0xffffffff04037810 */ /* 0x000fc80007ffe0ff */
[----:B------:R-:W-:-:S13]  /*3730*/  ISETP.GT.U32.OR P0, PT, R3, 0xfd, P0 ;  /* 0x000000fd0300780c */ /* 0x000fda0000704470 */
[----:B------:R-:W-:Y:S01]  /*3740*/  @!P0 MOV R3, RZ ;  /* 0x000000ff00038202 */ /* 0x000fe20000000f00 */
[----:B------:R-:W-:Y:S06]  /*3750*/  @!P0 BRA `(.L_x_98) ;  /* 0x0000000000688947 */ /* 0x000fec0003800000 */
[----:B------:R-:W-:Y:S02]  /*3760*/  MOV R5, 0x40400000 ;  /* 0x4040000000057802 */ /* 0x000fe40000000f00 */
[----:B------:R-:W-:Y:S02]  /*3770*/  FSETP.GTU.FTZ.AND P0, PT, |R0|, +INF , PT ;  /* 0x7f8000000000780b */ /* 0x000fe40003f1c200 */
[----:B------:R-:W-:-:S04]  /*3780*/  FSETP.GTU.FTZ.AND P1, PT, |R5|, +INF , PT ;  /* 0x7f8000000500780b */ /* 0x000fc80003f3c200 */
[----:B------:R-:W-:-:S13]  /*3790*/  PLOP3.LUT P0, PT, P0, P1, PT, 0xf8, 0x8f ;  /* 0x00000000008f781c */ /* 0x000fda0000703f70 */
[----:B------:R-:W-:Y:S05]  /*37a0*/  @P0 BRA `(.L_x_99) ;  /* 0x0000000400540947 */ /* 0x000fea0003800000 */
[----:B------:R-:W-:-:S13]  /*37b0*/  LOP3.LUT P0, RZ, R20, 0x7fffffff, R0, 0xc8, !PT ;  /* 0x7fffffff14ff7812 */ /* 0x000fda000780c800 */
[----:B------:R-:W-:Y:S05]  /*37c0*/  @!P0 BRA `(.L_x_100) ;  /* 0x0000000400448947 */ /* 0x000fea0003800000 */
[C---:B------:R-:W-:Y:S02]  /*37d0*/  FSETP.NEU.FTZ.AND P2, PT, |R0|.reuse, +INF , PT ;  /* 0x7f8000000000780b */ /* 0x040fe40003f5d200 */
[----:B------:R-:W-:Y:S02]  /*37e0*/  FSETP.NEU.FTZ.AND P1, PT, |R5|, +INF , PT ;  /* 0x7f8000000500780b */ /* 0x000fe40003f3d200 */
[----:B------:R-:W-:-:S11]  /*37f0*/  FSETP.NEU.FTZ.AND P0, PT, |R0|, +INF , PT ;  /* 0x7f8000000000780b */ /* 0x000fd60003f1d200 */
[----:B------:R-:W-:Y:S05]  /*3800*/  @!P1 BRA !P2, `(.L_x_100) ;  /* 0x0000000400349947 */ /* 0x000fea0005000000 */
[----:B------:R-:W-:-:S04]  /*3810*/  LOP3.LUT P2, RZ, R0, 0x7fffffff, RZ, 0xc0, !PT ;  /* 0x7fffffff00ff7812 */ /* 0x000fc8000784c0ff */
[----:B------:R-:W-:-:S13]  /*3820*/  PLOP3.LUT P1, PT, P1, P2, PT, 0x2f, 0xf2 ;  /* 0x0000000000f2781c */ /* 0x000fda0000f24577 */
[----:B------:R-:W-:Y:S05]  /*3830*/  @P1 BRA `(.L_x_101) ;  /* 0x0000000400201947 */ /* 0x000fea0003800000 */
[----:B------:R-:W-:-:S04]  /*3840*/  LOP3.LUT P1, RZ, R20, 0x7fffffff, RZ, 0xc0, !PT ;  /* 0x7fffffff14ff7812 */ /* 0x000fc8000782c0ff */
[----:B------:R-:W-:-:S13]  /*3850*/  PLOP3.LUT P0, PT, P0, P1, PT, 0x2f, 0xf2 ;  /* 0x0000000000f2781c */ /* 0x000fda0000702577 */
[----:B------:R-:W-:Y:S05]  /*3860*/  @P0 BRA `(.L_x_102) ;  /* 0x0000000400080947 */ /* 0x000fea0003800000 */
[----:B------:R-:W-:-:S04]  /*3870*/  IADD3 R3, PT, PT, R4, -0x1, RZ ;  /* 0xffffffff04037810 */ /* 0x000fc80007ffe0ff */
[----:B------:R-:W-:Y:S02]  /*3880*/  ISETP.GE.AND P0, PT, R3, RZ, PT ;  /* 0x000000ff0300720c */ /* 0x000fe40003f06270 */
[----:B------:R-:W-:-:S04]  /*3890*/  IADD3 R3, PT, PT, R21, -0x1, RZ ;  /* 0xffffffff15037810 */ /* 0x000fc80007ffe0ff */
[----:B------:R-:W-:-:S07]  /*38a0*/  ISETP.GE.AND P1, PT, R3, RZ, PT ;  /* 0x000000ff0300720c */ /* 0x000fce0003f26270 */
[----:B------:R-:W-:Y:S01]  /*38b0*/  @P0 MOV R3, RZ ;  /* 0x000000ff00030202 */ /* 0x000fe20000000f00 */
[----:B------:R-:W-:Y:S01]  /*38c0*/  @!P0 FFMA R0, R0, 1.84467440737095516160e+19, RZ ;  /* 0x5f80000000008823 */ /* 0x000fe200000000ff */
[----:B------:R-:W-:-:S04]  /*38d0*/  @!P0 MOV R3, 0xffffffc0 ;  /* 0xffffffc000038802 */ /* 0x000fc80000000f00 */
[----:B------:R-:W-:Y:S01]  /*38e0*/  @!P1 FFMA R20, R5, 1.84467440737095516160e+19, RZ ;  /* 0x5f80000005149823 */ /* 0x000fe200000000ff */
[----:B------:R-:W-:-:S07]  /*38f0*/  @!P1 IADD3 R3, PT, PT, R3, 0x40, RZ ;  /* 0x0000004003039810 */ /* 0x000fce0007ffe0ff */
.L_x_98:
[----:B------:R-:W-:Y:S01]  /*3900*/  IADD3 R4, PT, PT, R4, -0x7f, RZ ;  /* 0xffffff8104047810 */ /* 0x000fe20007ffe0ff */
[----:B------:R-:W-:Y:S01]  /*3910*/  BSSY.RECONVERGENT B1, `(.L_x_103) ;  /* 0x0000036000017945 */ /* 0x000fe20003800200 */
[----:B------:R-:W-:-:S03]  /*3920*/  LEA R5, R21, 0xc0800000, 0x17 ;  /* 0xc080000015057811 */ /* 0x000fc600078eb8ff */
[C---:B------:R-:W-:Y:S01]  /*3930*/  IMAD R0, R4.reuse, -0x800000, R0 ;  /* 0xff80000004007824 */ /* 0x040fe200078e0200 */
[----:B------:R-:W-:Y:S02]  /*3940*/  IADD3 R4, PT, PT, R4, 0x7f, -R21 ;  /* 0x0000007f04047810 */ /* 0x000fe40007ffe815 */
[----:B------:R-:W-:Y:S02]  /*3950*/  IADD3 R20, PT, PT, -R5, R20, RZ ;  /* 0x0000001405147210 */ /* 0x000fe40007ffe1ff */
[----:B------:R-:W-:Y:S02]  /*3960*/  IADD3 R3, PT, PT, R4, R3, RZ ;  /* 0x0000000304037210 */ /* 0x000fe40007ffe0ff */
[----:B------:R0:W1:Y:S02]  /*3970*/  MUFU.RCP R4, R20 ;  /* 0x0000001400047308 */ /* 0x0000640000001000 */
[----:B0-----:R-:W-:-:S04]  /*3980*/  FADD.FTZ R20, -R20, -RZ ;  /* 0x800000ff14147221 */ /* 0x001fc80000010100 */
[----:B-1----:R-:W-:-:S04]  /*3990*/  FFMA R5, R4, R20, 1 ;  /* 0x3f80000004057423 */ /* 0x002fc80000000014 */
[----:B------:R-:W-:-:S04]  /*39a0*/  FFMA R4, R4, R5, R4 ;  /* 0x0000000504047223 */ /* 0x000fc80000000004 */
[----:B------:R-:W-:-:S04]  /*39b0*/  FFMA R5, R0, R4, RZ ;  /* 0x0000000400057223 */ /* 0x000fc800000000ff */
[----:B------:R-:W-:-:S04]  /*39c0*/  FFMA R21, R20, R5, R0 ;  /* 0x0000000514157223 */ /* 0x000fc80000000000 */
[----:B------:R-:W-:-:S04]  /*39d0*/  FFMA R5, R4, R21, R5 ;  /* 0x0000001504057223 */ /* 0x000fc80000000005 */
[----:B------:R-:W-:-:S04]  /*39e0*/  FFMA R20, R20, R5, R0 ;  /* 0x0000000514147223 */ /* 0x000fc80000000000 */
[----:B------:R-:W-:-:S05]  /*39f0*/  FFMA R0, R4, R20, R5 ;  /* 0x0000001404007223 */ /* 0x000fca0000000005 */
[----:B------:R-:W-:-:S04]  /*3a00*/  SHF.R.U32.HI R21, RZ, 0x17, R0 ;  /* 0x00000017ff157819 */ /* 0x000fc80000011600 */
[----:B------:R-:W-:-:S04]  /*3a10*/  LOP3.LUT R21, R21, 0xff, RZ, 0xc0, !PT ;  /* 0x000000ff15157812 */ /* 0x000fc800078ec0ff */
[----:B------:R-:W-:-:S04]  /*3a20*/  IADD3 R21, PT, PT, R21, R3, RZ ;  /* 0x0000000315157210 */ /* 0x000fc80007ffe0ff */
[----:B------:R-:W-:-:S04]  /*3a30*/  IADD3 R22, PT, PT, R21, -0x1, RZ ;  /* 0xffffffff15167810 */ /* 0x000fc80007ffe0ff */
[----:B------:R-:W-:-:S13]  /*3a40*/  ISETP.GE.U32.AND P0, PT, R22, 0xfe, PT ;  /* 0x000000fe1600780c */ /* 0x000fda0003f06070 */
[----:B------:R-:W-:Y:S05]  /*3a50*/  @!P0 BRA `(.L_x_104) ;  /* 0x0000000000808947 */ /* 0x000fea0003800000 */
[----:B------:R-:W-:-:S13]  /*3a60*/  ISETP.GT.AND P0, PT, R21, 0xfe, PT ;  /* 0x000000fe1500780c */ /* 0x000fda0003f04270 */
[----:B------:R-:W-:Y:S05]  /*3a70*/  @P0 BRA `(.L_x_105) ;  /* 0x00000000006c0947 */ /* 0x000fea0003800000 */
[----:B------:R-:W-:-:S13]  /*3a80*/  ISETP.GE.AND P0, PT, R21, 0x1, PT ;  /* 0x000000011500780c */ /* 0x000fda0003f06270 */
[----:B------:R-:W-:Y:S05]  /*3a90*/  @P0 BRA `(.L_x_106) ;  /* 0x0000000000740947 */ /* 0x000fea0003800000 */
[----:B------:R-:W-:Y:S02]  /*3aa0*/  ISETP.GE.AND P0, PT, R21, -0x18, PT ;  /* 0xffffffe81500780c */ /* 0x000fe40003f06270 */
[----:B------:R-:W-:-:S11]  /*3ab0*/  LOP3.LUT R0, R0, 0x80000000, RZ, 0xc0, !PT ;  /* 0x8000000000007812 */ /* 0x000fd600078ec0ff */
[----:B------:R-:W-:Y:S05]  /*3ac0*/  @!P0 BRA `(.L_x_106) ;  /* 0x0000000000688947 */ /* 0x000fea0003800000 */
[CCC-:B------:R-:W-:Y:S01]  /*3ad0*/  FFMA.RP R22, R4.reuse, R20.reuse, R5.reuse ;  /* 0x0000001404167223 */ /* 0x1c0fe20000008005 */
[CCC-:B------:R-:W-:Y:S01]  /*3ae0*/  FFMA.RM R3, R4.reuse, R20.reuse, R5.reuse ;  /* 0x0000001404037223 */ /* 0x1c0fe20000004005 */
[----:B------:R-:W-:Y:S01]  /*3af0*/  FFMA.RZ R4, R4, R20, R5 ;  /* 0x0000001404047223 */ /* 0x000fe2000000c005 */
[C---:B------:R-:W-:Y:S02]  /*3b00*/  ISETP.NE.AND P2, PT, R21.reuse, RZ, PT ;  /* 0x000000ff1500720c */ /* 0x040fe40003f45270 */
[C---:B------:R-:W-:Y:S02]  /*3b10*/  ISETP.NE.AND P1, PT, R21.reuse, RZ, PT ;  /* 0x000000ff1500720c */ /* 0x040fe40003f25270 */
[----:B------:R-:W-:Y:S02]  /*3b20*/  FSETP.NEU.FTZ.AND P0, PT, R22, R3, PT ;  /* 0x000000031600720b */ /* 0x000fe40003f1d000 */
[----:B------:R-:W-:Y:S02]  /*3b30*/  LOP3.LUT R3, R4, 0x7fffff, RZ, 0xc0, !PT ;  /* 0x007fffff04037812 */ /* 0x000fe400078ec0ff */
[----:B------:R-:W-:-:S02]  /*3b40*/  IADD3 R4, PT, PT, R21, 0x20, RZ ;  /* 0x0000002015047810 */ /* 0x000fc40007ffe0ff */
[----:B------:R-:W-:Y:S02]  /*3b50*/  LOP3.LUT R3, R3, 0x800000, RZ, 0xfc, !PT ;  /* 0x0080000003037812 */ /* 0x000fe400078efcff */
[----:B------:R-:W-:Y:S02]  /*3b60*/  IADD3 R21, PT, PT, -R21, RZ, RZ ;  /* 0x000000ff15157210 */ /* 0x000fe40007ffe1ff */
[----:B------:R-:W-:Y:S02]  /*3b70*/  SHF.L.U32 R4, R3, R4, RZ ;  /* 0x0000000403047219 */ /* 0x000fe400000006ff */
[----:B------:R-:W-:Y:S02]  /*3b80*/  SEL R21, R21, RZ, P2 ;  /* 0x000000ff15157207 */ /* 0x000fe40001000000 */
[----:B------:R-:W-:Y:S02]  /*3b90*/  ISETP.NE.AND P1, PT, R4, RZ, P1 ;  /* 0x000000ff0400720c */ /* 0x000fe40000f25270 */
[----:B------:R-:W-:-:S02]  /*3ba0*/  SHF.R.U32.HI R3, RZ, R21, R3 ;  /* 0x00000015ff037219 */ /* 0x000fc40000011603 */
[----:B------:R-:W-:Y:S02]  /*3bb0*/  PLOP3.LUT P0, PT, P0, P1, PT, 0xf8, 0x8f ;  /* 0x00000000008f781c */ /* 0x000fe40000703f70 */
[----:B------:R-:W-:Y:S02]  /*3bc0*/  SHF.R.U32.HI R4, RZ, 0x1, R3 ;  /* 0x00000001ff047819 */ /* 0x000fe40000011603 */
[----:B------:R-:W-:-:S04]  /*3bd0*/  SEL R5, RZ, 0x1, !P0 ;  /* 0x00000001ff057807 */ /* 0x000fc80004000000 */
[----:B------:R-:W-:-:S04]  /*3be0*/  LOP3.LUT R5, R5, 0x1, R4, 0xf8, !PT ;  /* 0x0000000105057812 */ /* 0x000fc800078ef804 */
[----:B------:R-:W-:-:S04]  /*3bf0*/  LOP3.LUT R5, R5, R3, RZ, 0xc0, !PT ;  /* 0x0000000305057212 */ /* 0x000fc800078ec0ff */
[----:B------:R-:W-:-:S04]  /*3c00*/  IADD3 R5, PT, PT, R4, R5, RZ ;  /* 0x0000000504057210 */ /* 0x000fc80007ffe0ff */
[----:B------:R-:W-:Y:S01]  /*3c10*/  LOP3.LUT R0, R5, R0, RZ, 0xfc, !PT ;  /* 0x0000000005007212 */ /* 0x000fe200078efcff */
[----:B------:R-:W-:Y:S06]  /*3c20*/  BRA `(.L_x_106) ;  /* 0x0000000000107947 */ /* 0x000fec0003800000 */
.L_x_105:
[----:B------:R-:W-:-:S04]  /*3c30*/  LOP3.LUT R0, R0, 0x80000000, RZ, 0xc0, !PT ;  /* 0x8000000000007812 */ /* 0x000fc800078ec0ff */
[----:B------:R-:W-:Y:S01]  /*3c40*/  LOP3.LUT R0, R0, 0x7f800000, RZ, 0xfc, !PT ;  /* 0x7f80000000007812 */ /* 0x000fe200078efcff */
[----:B------:R-:W-:Y:S06]  /*3c50*/  BRA `(.L_x_106) ;  /* 0x0000000000047947 */ /* 0x000fec0003800000 */
.L_x_104:
[----:B------:R-:W-:-:S07]  /*3c60*/  LEA R0, R3, R0, 0x17 ;  /* 0x0000000003007211 */ /* 0x000fce00078eb8ff */
.L_x_106:
[----:B------:R-:W-:Y:S05]  /*3c70*/  BSYNC.RECONVERGENT B1 ;  /* 0x0000000000017941 */ /* 0x000fea0003800200 */
.L_x_103:
[----:B------:R-:W-:Y:S05]  /*3c80*/  BRA `(.L_x_107) ;  /* 0x0000000000207947 */ /* 0x000fea0003800000 */
.L_x_102:
[----:B------:R-:W-:-:S04]  /*3c90*/  LOP3.LUT R0, R20, 0x80000000, R0, 0x48, !PT ;  /* 0x8000000014007812 */ /* 0x000fc800078e4800 */
[----:B------:R-:W-:Y:S01]  /*3ca0*/  LOP3.LUT R0, R0, 0x7f800000, RZ, 0xfc, !PT ;  /* 0x7f80000000007812 */ /* 0x000fe200078efcff */
[----:B------:R-:W-:Y:S06]  /*3cb0*/  BRA `(.L_x_107) ;  /* 0x0000000000147947 */ /* 0x000fec0003800000 */
.L_x_101:
[----:B------:R-:W-:Y:S01]  /*3cc0*/  LOP3.LUT R0, R20, 0x80000000, R0, 0x48, !PT ;  /* 0x8000000014007812 */ /* 0x000fe200078e4800 */
[----:B------:R-:W-:Y:S06]  /*3cd0*/  BRA `(.L_x_107) ;  /* 0x00000000000c7947 */ /* 0x000fec0003800000 */
.L_x_100:
[----:B------:R-:W0:Y:S01]  /*3ce0*/  MUFU.RSQ R0, -QNAN ;  /* 0xffc0000000007908 */ /* 0x000e220000001400 */
[----:B------:R-:W-:Y:S05]  /*3cf0*/  BRA `(.L_x_107) ;  /* 0x0000000000047947 */ /* 0x000fea0003800000 */
.L_x_99:
[----:B------:R-:W-:-:S07]  /*3d00*/  FADD.FTZ R0, R0, R5 ;  /* 0x0000000500007221 */ /* 0x000fce0000010000 */
.L_x_107:
[----:B------:R-:W-:Y:S05]  /*3d10*/  BSYNC.RECONVERGENT B0 ;  /* 0x0000000000007941 */ /* 0x000fea0003800200 */
.L_x_97:
[----:B------:R-:W-:-:S04]  /*3d20*/  HFMA2 R3, -RZ, RZ, 0, 0 ;  /* 0x00000000ff037431 */ /* 0x000fc800000001ff */
[----:B0-----:R-:W-:Y:S05]  /*3d30*/  RET.REL.NODEC R2 `(_ZN3cub18CUB_300001_SM_10006detail9transform16transform_kernelINS2_10policy_hubILb1EN4cuda3std3__45tupleIJN6thrust24THRUST_300001_SM_1000_NS20permutation_iteratorINSA_12zip_iteratorINS8_IJNSA_6detail15normal_iteratorINSA_10device_ptrIfEEEESH_EEEEENSE_INSF_IiEEEEEEEEEE10policy1000ElNS7_10__identityENSA_25transform_output_iteratorI7FunctorSH_EEJSM_EEEvT0_iT1_T2_DpNS2_10kernel_argIT3_EE) ;  /* 0xffffffc002b07950 */ /* 0x001fea0003c3ffff */
.L_x_108:
[----:B------:R-:W-:-:S00]  /*3d40*/  BRA `(.L_x_108) ;  /* 0xfffffffc00fc7947 */ /* 0x000fc0000383ffff */
[----:B------:R-:W-:-:S00]  /*3d50*/  NOP ;  /* 0x0000000000007918 */ /* 0x000fc00000000000 */
        /* <DEDUP_REMOVED lines=10> */
.L_x_219:


//--------------------- .text._ZN3cub18CUB_300001_SM_10006detail9transform16transform_kernelINS2_10policy_hubILb1EN4cuda3std3__45tupleIJN6thrust24THRUST_300001_SM_1000_NS20permutation_iteratorINSA_12zip_iteratorINS8_IJNSA_6detail15normal_iteratorINSA_10device_ptrIfEEEESH_EEEEENSE_INSF_IiEEEEEEEEEE10policy1000EiNS7_10__identityENSA_25transform_output_iteratorI7FunctorSH_EEJSM_EEEvT0_iT1_T2_DpNS2_10kernel_argIT3_EE --------------------------
	.section	.text._ZN3cub18CUB_300001_SM_10006detail9transform16transform_kernelINS2_10policy_hubILb1EN4cuda3std3__45tupleIJN6thrust24THRUST_300001_SM_1000_NS20permutation_iteratorINSA_12zip_iteratorINS8_IJNSA_6detail15normal_iteratorINSA_10device_ptrIfEEEESH_EEEEENSE_INSF_IiEEEEEEEEEE10policy1000EiNS7_10__identityENSA_25transform_output_iteratorI7FunctorSH_EEJSM_EEEvT0_iT1_T2_DpNS2_10kernel_argIT3_EE,"ax",@progbits
	.align	128
        .global         _ZN3cub18CUB_300001_SM_10006detail9transform16transform_kernelINS2_10policy_hubILb1EN4cuda3std3__45tupleIJN6thrust24THRUST_300001_SM_1000_NS20permutation_iteratorINSA_12zip_iteratorINS8_IJNSA_6detail15normal_iteratorINSA_10device_ptrIfEEEESH_EEEEENSE_INSF_IiEEEEEEEEEE10policy1000EiNS7_10__identityENSA_25transform_output_iteratorI7FunctorSH_EEJSM_EEEvT0_iT1_T2_DpNS2_10kernel_argIT3_EE
        .type           _ZN3cub18CUB_300001_SM_10006detail9transform16transform_kernelINS2_10policy_hubILb1EN4cuda3std3__45tupleIJN6thrust24THRUST_300001_SM_1000_NS20permutation_iteratorINSA_12zip_iteratorINS8_IJNSA_6detail15normal_iteratorINSA_10device_ptrIfEEEESH_EEEEENSE_INSF_IiEEEEEEEEEE10policy1000EiNS7_10__identityENSA_25transform_output_iteratorI7FunctorSH_EEJSM_EEEvT0_iT1_T2_DpNS2_10kernel_argIT3_EE,@function
        .size           _ZN3cub18CUB_300001_SM_10006detail9transform16transform_kernelINS2_10policy_hubILb1EN4cuda3std3__45tupleIJN6thrust24THRUST_300001_SM_1000_NS20permutation_iteratorINSA_12zip_iteratorINS8_IJNSA_6detail15normal_iteratorINSA_10device_ptrIfEEEESH_EEEEENSE_INSF_IiEEEEEEEEEE10policy1000EiNS7_10__identityENSA_25transform_output_iteratorI7FunctorSH_EEJSM_EEEvT0_iT1_T2_DpNS2_10kernel_argIT3_EE,(.L_x_220 - _ZN3cub18CUB_300001_SM_10006detail9transform16transform_kernelINS2_10policy_hubILb1EN4cuda3std3__45tupleIJN6thrust24THRUST_300001_SM_1000_NS20permutation_iteratorINSA_12zip_iteratorINS8_IJNSA_6detail15normal_iteratorINSA_10device_ptrIfEEEESH_EEEEENSE_INSF_IiEEEEEEEEEE10policy1000EiNS7_10__identityENSA_25transform_output_iteratorI7FunctorSH_EEJSM_EEEvT0_iT1_T2_DpNS2_10kernel_argIT3_EE)
        .other          _ZN3cub18CUB_300001_SM_10006detail9transform16transform_kernelINS2_10policy_hubILb1EN4cuda3std3__45tupleIJN6thrust24THRUST_300001_SM_1000_NS20permutation_iteratorINSA_12zip_iteratorINS8_IJNSA_6detail15normal_iteratorINSA_10device_ptrIfEEEESH_EEEEENSE_INSF_IiEEEEEEEEEE10policy1000EiNS7_10__identityENSA_25transform_output_iteratorI7FunctorSH_EEJSM_EEEvT0_iT1_T2_DpNS2_10kernel_argIT3_EE,@"STO_CUDA_ENTRY STV_DEFAULT"
_ZN3cub18CUB_300001_SM_10006detail9transform16transform_kernelINS2_10policy_hubILb1EN4cuda3std3__45tupleIJN6thrust24THRUST_300001_SM_1000_NS20permutation_iteratorINSA_12zip_iteratorINS8_IJNSA_6detail15normal_iteratorINSA_10device_ptrIfEEEESH_EEEEENSE_INSF_IiEEEEEEEEEE10policy1000EiNS7_10__identityENSA_25transform_output_iteratorI7FunctorSH_EEJSM_EEEvT0_iT1_T2_DpNS2_10kernel_argIT3_EE:
.text._ZN3cub18CUB_300001_SM_10006detail9transform16transform_kernelINS2_10policy_hubILb1EN4cuda3std3__45tupleIJN6thrust24THRUST_300001_SM_1000_NS20permutation_iteratorINSA_12zip_iteratorINS8_IJNSA_6detail15normal_iteratorINSA_10device_ptrIfEEEESH_EEEEENSE_INSF_IiEEEEEEEEEE10policy1000EiNS7_10__identityENSA_25transform_output_iteratorI7FunctorSH_EEJSM_EEEvT0_iT1_T2_DpNS2_10kernel_argIT3_EE:
[----:B------:R-:W-:Y:S08]  /*0000*/  LDC R1, c[0x0][0x37c] ;  /* 0x0000df00ff017b82 */ /* 0x000ff00000000800 */
[----:B------:R-:W0:Y:S01]  /*0010*/  LDC.64 R2, c[0x0][0x380] ;  /* 0x0000e000ff027b82 */ /* 0x000e220000000a00 */
[----:B------:R-:W1:Y:S01]  /*0020*/  LDCU.64 UR8, c[0x0][0x3a0] ;  /* 0x00007400ff0877ac */ /* 0x000e620008000a00 */
[----:B------:R-:W-:Y:S01]  /*0030*/  HFMA2 R23, -RZ, RZ, 2.125, 0 ;  /* 0x40400000ff177431 */ /* 0x000fe200000001ff */
[----:B------:R-:W2:Y:S05]  /*0040*/  LDCU.64 UR10, c[0x0][0x390] ;  /* 0x00007200ff0a77ac */ /* 0x000eaa0008000a00 */
[----:B------:R-:W3:Y:S01]  /*0050*/  S2UR UR4, SR_CTAID.X ;  /* 0x00000000000479c3 */ /* 0x000ee20000002500 */
[----:B------:R-:W4:Y:S01]  /*0060*/  LDCU.64 UR6, c[0x0][0x358] ;  /* 0x00006b00ff0677ac */ /* 0x000f220008000a00 */
[----:B0-----:R-:W-:-:S05]  /*0070*/  SHF.L.U32 R10, R3, 0x7, RZ ;  /* 0x00000007030a7819 */ /* 0x001fca00000006ff */
[----:B---3--:R-:W-:-:S04]  /*0080*/  IMAD R5, R10, UR4, RZ ;  /* 0x000000040a057c24 */ /* 0x008fc8000f8e02ff */
[C---:B------:R-:W-:Y:S01]  /*0090*/  IMAD.WIDE R24, R5.reuse, 0x4, RZ ;  /* 0x0000000405187825 */ /* 0x040fe200078e02ff */
[----:B------:R-:W-:-:S04]  /*00a0*/  IADD3 R5, PT, PT, -R5, R2, RZ ;  /* 0x0000000205057210 */ /* 0x000fc80007ffe1ff */
[-C--:B------:R-:W-:Y:S02]  /*00b0*/  ISETP.GT.AND P0, PT, R10, R5.reuse, PT ;  /* 0x000000050a00720c */ /* 0x080fe40003f04270 */
[C---:B-1----:R-:W-:Y:S02]  /*00c0*/  IADD3 R18, P1, PT, R24.reuse, UR8, RZ ;  /* 0x0000000818127c10 */ /* 0x042fe4000ff3e0ff */
[----:B--2---:R-:W-:Y:S02]  /*00d0*/  IADD3 R16, P2, PT, R24, UR10, RZ ;  /* 0x0000000a18107c10 */ /* 0x004fe4000ff5e0ff */
[C---:B------:R-:W-:Y:S02]  /*00e0*/  IADD3.X R19, PT, PT, R25.reuse, UR9, RZ, P1, !PT ;  /* 0x0000000919137c10 */ /* 0x040fe40008ffe4ff */
[----:B------:R-:W-:Y:S02]  /*00f0*/  IADD3.X R17, PT, PT, R25, UR11, RZ, P2, !PT ;  /* 0x0000000b19117c10 */ /* 0x000fe400097fe4ff */
[----:B------:R-:W-:-:S03]  /*0100*/  VIMNMX R10, PT, PT, R10, R5, PT ;  /* 0x000000050a0a7248 */ /* 0x000fc60003fe0100 */
[----:B----4-:R-:W-:Y:S05]  /*0110*/  @P0 BRA `(.L_x_109) ;  /* 0x0000001800340947 */ /* 0x010fea0003800000 */
        /* <DEDUP_REMOVED lines=14> */
.L_x_127:
[----:B0-----:R-:W-:Y:S01]  /*0200*/  IADD3 R10, P0, PT, R6, UR4, RZ ;  /* 0x00000004060a7c10 */ /* 0x001fe2000ff1e0ff */
[----:B------:R-:W0:Y:S03]  /*0210*/  LDC.64 R4, c[0x0][0x3b0] ;  /* 0x0000ec00ff047b82 */ /* 0x000e260000000a00 */
[----:B------:R-:W-:Y:S01]  /*0220*/  IADD3.X R11, PT, PT, R7, UR5, RZ, P0, !PT ;  /* 0x00000005070b7c10 */ /* 0x000fe200087fe4ff */
[----:B------:R-:W-:-:S04]  /*0230*/  HFMA2 R15, -RZ, RZ, 1.666015625, -0.052093505859375 ;  /* 0x3eaaaaabff0f7431 */ /* 0x000fc800000001ff */
[----:B------:R-:W3:Y:S01]  /*0240*/  LDC R26, c[0x0][0x384] ;  /* 0x0000e100ff1a7b82 */ /* 0x000ee20000000800 */
[----:B------:R-:W1:Y:S02]  /*0250*/  LDG.E R11, desc[UR6][R10.64] ;  /* 0x000000060a0b7981 */ /* 0x000e64000c1e1900 */
[----:B-1----:R-:W-:-:S04]  /*0260*/  IMAD.WIDE R2, R11, 0x4, R28 ;  /* 0x000000040b027825 */ /* 0x002fc800078e021c */
[----:B0-----:R-:W-:Y:S02]  /*0270*/  IMAD.WIDE R4, R11, 0x4, R4 ;  /* 0x000000040b047825 */ /* 0x001fe400078e0204 */
[----:B------:R-:W4:Y:S04]  /*0280*/  LDG.E R2, desc[UR6][R2.64] ;  /* 0x0000000602027981 */ /* 0x000f28000c1e1900 */
[----:B------:R-:W4:Y:S01]  /*0290*/  LDG.E R5, desc[UR6][R4.64] ;  /* 0x0000000604057981 */ /* 0x000f22000c1e1900 */
[----:B------:R-:W-:Y:S01]  /*02a0*/  FFMA R0, R15, -R23, 1 ;  /* 0x3f8000000f007423 */ /* 0x000fe20000000817 */
[----:B--2---:R-:W-:Y:S01]  /*02b0*/  IADD3 R14, P1, PT, R6, UR8, RZ ;  /* 0x00000008060e7c10 */ /* 0x004fe2000ff3e0ff */
[----:B------:R-:W-:Y:S01]  /*02c0*/  BSSY.RECONVERGENT B2, `(.L_x_111) ;  /* 0x000000f000027945 */ /* 0x000fe20003800200 */
[----:B---3--:R-:W-:Y:S01]  /*02d0*/  LOP3.LUT R26, R26, 0x7ffffff8, RZ, 0xc0, !PT ;  /* 0x7ffffff81a1a7812 */ /* 0x008fe200078ec0ff */
[----:B------:R-:W-:Y:S01]  /*02e0*/  FFMA R15, R0, R15, 0.3333333432674407959 ;  /* 0x3eaaaaab000f7423 */ /* 0x000fe2000000000f */
[----:B----4-:R-:W-:-:S04]  /*02f0*/  FMUL R13, R2, R5 ;  /* 0x00000005020d7220 */ /* 0x010fc80000400000 */
[----:B------:R-:W-:Y:S01]  /*0300*/  FFMA R0, R2, R5, R13 ;  /* 0x0000000502007223 */ /* 0x000fe2000000000d */
[----:B------:R-:W-:-:S03]  /*0310*/  IMAD.WIDE R12, R8, 0x4, R24 ;  /* 0x00000004080c7825 */ /* 0x000fc600078e0218 */
[----:B------:R-:W0:Y:S01]  /*0320*/  FCHK P0, R0, 3 ;  /* 0x4040000000007902 */ /* 0x000e220000000000 */
[----:B------:R-:W-:-:S04]  /*0330*/  FFMA R10, R0, R15, RZ ;  /* 0x0000000f000a7223 */ /* 0x000fc800000000ff */
[----:B------:R-:W-:-:S04]  /*0340*/  FFMA R11, R10, -3, R0 ;  /* 0xc04000000a0b7823 */ /* 0x000fc80000000000 */
[----:B------:R-:W-:Y:S01]  /*0350*/  FFMA R21, R15, R11, R10 ;  /* 0x0000000b0f157223 */ /* 0x000fe2000000000a */
[----:B------:R-:W-:Y:S01]  /*0360*/  IADD3.X R15, PT, PT, R7, UR9, RZ, P1, !PT ;  /* 0x00000009070f7c10 */ /* 0x000fe20008ffe4ff */
[----:B0-----:R-:W-:Y:S06]  /*0370*/  @!P0 BRA `(.L_x_112) ;  /* 0x00000000000c8947 */ /* 0x001fec0003800000 */
[----:B------:R-:W-:-:S07]  /*0380*/  MOV R2, 0x3a0 ;  /* 0x000003a000027802 */ /* 0x000fce0000000f00 */
[----:B------:R-:W-:Y:S05]  /*0390*/  CALL.REL.NOINC `($__internal_1_$__cuda_sm3x_div_rn_noftz_f32_slowpath) ;  /* 0x0000003000a07944 */ /* 0x000fea0003c00000 */
[----:B------:R-:W-:-:S07]  /*03a0*/  MOV R21, R0 ;  /* 0x0000000000157202 */ /* 0x000fce0000000f00 */
.L_x_112:
[----:B------:R-:W-:Y:S05]  /*03b0*/  BSYNC.RECONVERGENT B2 ;  /* 0x0000000000027941 */ /* 0x000fea0003800200 */
.L_x_111:
        /* <DEDUP_REMOVED lines=13> */
[----:B-1----:R-:W-:Y:S01]  /*0490*/  FFMA R3, R22, -R23, 1 ;  /* 0x3f80000016037423 */ /* 0x002fe20000000817 */
[----:B--2---:R-:W-:-:S04]  /*04a0*/  FMUL R0, R2, R5 ;  /* 0x0000000502007220 */ /* 0x004fc80000400000 */
[----:B------:R-:W-:Y:S01]  /*04b0*/  FFMA R20, R2, R5, R0 ;  /* 0x0000000502147223 */ /* 0x000fe20000000000 */
[----:B------:R-:W-:-:S03]  /*04c0*/  FFMA R0, R3, R22, 0.3333333432674407959 ;  /* 0x3eaaaaab03007423 */ /* 0x000fc60000000016 */
[----:B------:R-:W1:Y:S01]  /*04d0*/  FCHK P0, R20, 3 ;  /* 0x4040000014007902 */ /* 0x000e620000000000 */
[----:B0-----:R-:W-:-:S04]  /*04e0*/  FFMA R15, R0, R20, RZ ;  /* 0x00000014000f7223 */ /* 0x001fc800000000ff */
[----:B------:R-:W-:-:S04]  /*04f0*/  FFMA R14, R15, -3, R20 ;  /* 0xc04000000f0e7823 */ /* 0x000fc80000000014 */
[----:B------:R-:W-:Y:S01]  /*0500*/  FFMA R0, R0, R14, R15 ;  /* 0x0000000e00007223 */ /* 0x000fe2000000000f */
[----:B-1----:R-:W-:Y:S06]  /*0510*/  @!P0 BRA `(.L_x_114) ;  /* 0x00000000000c8947 */ /* 0x002fec0003800000 */
[----:B------:R-:W-:Y:S02]  /*0520*/  MOV R0, R20 ;  /* 0x0000001400007202 */ /* 0x000fe40000000f00 */
[----:B------:R-:W-:-:S07]  /*0530*/  MOV R2, 0x550 ;  /* 0x0000055000027802 */ /* 0x000fce0000000f00 */
[----:B------:R-:W-:Y:S05]  /*0540*/  CALL.REL.NOINC `($__internal_1_$__cuda_sm3x_div_rn_noftz_f32_slowpath) ;  /* 0x0000003000347944 */ /* 0x000fea0003c00000 */
.L_x_114:
[----:B------:R-:W-:Y:S05]  /*0550*/  BSYNC.RECONVERGENT B2 ;  /* 0x0000000000027941 */ /* 0x000fea0003800200 */
.L_x_113:
        /* <DEDUP_REMOVED lines=20> */
[----:B------:R-:W-:Y:S05]  /*06a0*/  CALL.REL.NOINC `($__internal_1_$__cuda_sm3x_div_rn_noftz_f32_slowpath) ;  /* 0x0000002c00dc7944 */ /* 0x000fea0003c00000 */
[----:B------:R-:W-:-:S07]  /*06b0*/  MOV R21, R0 ;  /* 0x0000000000157202 */ /* 0x000fce0000000f00 */
.L_x_116:
[----:B------:R-:W-:Y:S05]  /*06c0*/  BSYNC.RECONVERGENT B2 ;  /* 0x0000000000027941 */ /* 0x000fea0003800200 */
.L_x_115:
        /* <DEDUP_REMOVED lines=19> */
[----:B------:R-:W-:Y:S05]  /*0800*/  CALL.REL.NOINC `($__internal_1_$__cuda_sm3x_div_rn_noftz_f32_slowpath) ;  /* 0x0000002c00847944 */ /* 0x000fea0003c00000 */
[----:B------:R-:W-:-:S07]  /*0810*/  MOV R21, R0 ;  /* 0x0000000000157202 */ /* 0x000fce0000000f00 */
.L_x_118:
[----:B------:R-:W-:Y:S05]  /*0820*/  BSYNC.RECONVERGENT B2 ;  /* 0x0000000000027941 */ /* 0x000fea0003800200 */
.L_x_117:
        /* <DEDUP_REMOVED lines=21> */
.L_x_120:
[----:B------:R-:W-:Y:S05]  /*0980*/  BSYNC.RECONVERGENT B2 ;  /* 0x0000000000027941 */ /* 0x000fea0003800200 */
.L_x_119:
        /* <DEDUP_REMOVED lines=21> */
.L_x_122:
[----:B------:R-:W-:Y:S05]  /*0ae0*/  BSYNC.RECONVERGENT B2 ;  /* 0x0000000000027941 */ /* 0x000fea0003800200 */
.L_x_121:
        /* <DEDUP_REMOVED lines=21> */
.L_x_124:
[----:B------:R-:W-:Y:S05]  /*0c40*/  BSYNC.RECONVERGENT B2 ;  /* 0x0000000000027941 */ /* 0x000fea0003800200 */
.L_x_123:
        /* <DEDUP_REMOVED lines=19> */
[----:B------:R-:W-:Y:S05]  /*0d80*/  CALL.REL.NOINC `($__internal_1_$__cuda_sm3x_div_rn_noftz_f32_slowpath) ;  /* 0x0000002800247944 */ /* 0x000fea0003c00000 */
.L_x_126:
[----:B------:R-:W-:Y:S05]  /*0d90*/  BSYNC.RECONVERGENT B2 ;  /* 0x0000000000027941 */ /* 0x000fea0003800200 */
.L_x_125:
[----:B------:R3:W-:Y:S01]  /*0da0*/  STG.E desc[UR6][R12.64+0xc00], R0 ;  /* 0x000c00000c007986 */ /* 0x0007e2000c101906 */
[----:B------:R-:W-:Y:S02]  /*0db0*/  IADD3 R9, PT, PT, R9, 0x8, RZ ;  /* 0x0000000809097810 */ /* 0x000fe40007ffe0ff */
[----:B------:R-:W-:Y:S02]  /*0dc0*/  IADD3 R6, P1, PT, R6, 0x1000, RZ ;  /* 0x0000100006067810 */ /* 0x000fe40007f3e0ff */
[----:B------:R-:W-:Y:S02]  /*0dd0*/  ISETP.NE.AND P0, PT, R9, RZ, PT ;  /* 0x000000ff0900720c */ /* 0x000fe40003f05270 */
[----:B------:R-:W-:Y:S02]  /*0de0*/  IADD3 R8, PT, PT, R8, 0x400, RZ ;  /* 0x0000040008087810 */ /* 0x000fe40007ffe0ff */
[----:B------:R-:W-:-:S09]  /*0df0*/  IADD3.X R7, PT, PT, RZ, R7, RZ, P1, !PT ;  /* 0x00000007ff077210 */ /* 0x000fd20000ffe4ff */
[----:B---3--:R-:W-:Y:S05]  /*0e00*/  @P0 BRA `(.L_x_127) ;  /* 0xfffffff000fc0947 */ /* 0x008fea000383ffff */
.L_x_110:
[----:B------:R-:W-:-:S13]  /*0e10*/  ISETP.NE.AND P0, PT, R27, RZ, PT ;  /* 0x000000ff1b00720c */ /* 0x000fda0003f05270 */
[----:B------:R-:W-:Y:S05]  /*0e20*/  @!P0 EXIT ;  /* 0x000000000000894d */ /* 0x000fea0003800000 */
[----:B------:R-:W1:Y:S01]  /*0e30*/  LDCU UR4, c[0x0][0x384] ;  /* 0x00007080ff0477ac */ /* 0x000e620008000800 */
[----:B------:R-:W-:Y:S01]  /*0e40*/  ISETP.GE.U32.AND P0, PT, R27, 0x4, PT ;  /* 0x000000041b00780c */ /* 0x000fe20003f06070 */
[----:B-1----:R-:W-:-:S12]  /*0e50*/  ULOP3.LUT UR4, UR4, 0x3, URZ, 0xc0, !UPT ;  /* 0x0000000304047892 */ /* 0x002fd8000f8ec0ff */
[----:B------:R-:W-:Y:S05]  /*0e60*/  @!P0 BRA `(.L_x_128) ;  /* 0x0000000400848947 */ /* 0x000fea0003800000 */
[----:B0-----:R-:W0:Y:S01]  /*0e70*/  S2R R0, SR_TID.X ;  /* 0x0000000000007919 */ /* 0x001e220000002100 */
[----:B------:R-:W1:Y:S08]  /*0e80*/  LDC.64 R2, c[0x0][0x3a8] ;  /* 0x0000ea00ff027b82 */ /* 0x000e700000000a00 */
[----:B------:R-:W2:Y:S01]  /*0e90*/  LDC.64 R4, c[0x0][0x3b0] ;  /* 0x0000ec00ff047b82 */ /* 0x000ea20000000a00 */
[----:B0-----:R-:W-:-:S05]  /*0ea0*/  LEA R7, R26, R0, 0x7 ;  /* 0x000000001a077211 */ /* 0x001fca00078e38ff */
[----:B------:R-:W-:-:S05]  /*0eb0*/  IMAD.WIDE R8, R7, 0x4, R18 ;  /* 0x0000000407087825 */ /* 0x000fca00078e0212 */
[----:B------:R-:W1:Y:S02]  /*0ec0*/  LDG.E R11, desc[UR6][R8.64] ;  /* 0x00000006080b7981 */ /* 0x000e64000c1e1900 */
[----:B-1----:R-:W-:-:S04]  /*0ed0*/  IMAD.WIDE R2, R11, 0x4, R2 ;  /* 0x000000040b027825 */ /* 0x002fc800078e0202 */
        /* <DEDUP_REMOVED lines=17> */
[----:B------:R-:W-:Y:S05]  /*0ff0*/  CALL.REL.NOINC `($__internal_1_$__cuda_sm3x_div_rn_noftz_f32_slowpath) ;  /* 0x0000002400887944 */ /* 0x000fea0003c00000 */
.L_x_130:
[----:B------:R-:W-:Y:S05]  /*1000*/  BSYNC.RECONVERGENT B2 ;  /* 0x0000000000027941 */ /* 0x000fea0003800200 */
.L_x_129:
        /* <DEDUP_REMOVED lines=22> */
.L_x_132:
[----:B------:R-:W-:Y:S05]  /*1170*/  BSYNC.RECONVERGENT B2 ;  /* 0x0000000000027941 */ /* 0x000fea0003800200 */
.L_x_131:
        /* <DEDUP_REMOVED lines=22> */
.L_x_134:
[----:B------:R-:W-:Y:S05]  /*12e0*/  BSYNC.RECONVERGENT B2 ;  /* 0x0000000000027941 */ /* 0x000fea0003800200 */
.L_x_133:
        /* <DEDUP_REMOVED lines=22> */
.L_x_136:
[----:B------:R-:W-:Y:S05]  /*1450*/  BSYNC.RECONVERGENT B2 ;  /* 0x0000000000027941 */ /* 0x000fea0003800200 */
.L_x_135:
[----:B------:R1:W-:Y:S01]  /*1460*/  STG.E desc[UR6][R6.64+0x600], R0 ;  /* 0x0006000006007986 */ /* 0x0003e2000c101906 */
[----:B------:R-:W-:-:S07]  /*1470*/  IADD3 R26, PT, PT, R26, 0x4, RZ ;  /* 0x000000041a1a7810 */ /* 0x000fce0007ffe0ff */
.L_x_128:
[----:B------:R-:W-:-:S13]  /*1480*/  ISETP.NE.AND P0, PT, RZ, UR4, PT ;  /* 0x00000004ff007c0c */ /* 0x000fda000bf05270 */
[----:B------:R-:W-:Y:S05]  /*1490*/  @!P0 EXIT ;  /* 0x000000000000894d */ /* 0x000fea0003800000 */
[----:B------:R-:W-:-:S09]  /*14a0*/  UISETP.NE.AND UP0, UPT, UR4, 0x1, UPT ;  /* 0x000000010400788c */ /* 0x000fd2000bf05270 */
[----:B------:R-:W-:Y:S05]  /*14b0*/  BRA.U !UP0, `(.L_x_137) ;  /* 0x0000000108cc7547 */ /* 0x000fea000b800000 */
[----:B01----:R-:W0:Y:S01]  /*14c0*/  S2R R0, SR_TID.X ;  /* 0x0000000000007919 */ /* 0x003e220000002100 */
        /* <DEDUP_REMOVED lines=24> */
.L_x_139:
[----:B------:R-:W-:Y:S05]  /*1650*/  BSYNC.RECONVERGENT B2 ;  /* 0x0000000000027941 */ /* 0x000fea0003800200 */
.L_x_138:
        /* <DEDUP_REMOVED lines=22> */
.L_x_141:
[----:B------:R-:W-:Y:S05]  /*17c0*/  BSYNC.RECONVERGENT B2 ;  /* 0x0000000000027941 */ /* 0x000fea0003800200 */
.L_x_140:
[----:B------:R2:W-:Y:S01]  /*17d0*/  STG.E desc[UR6][R6.64+0x200], R0 ;  /* 0x0002000006007986 */ /* 0x0005e2000c101906 */
[----:B------:R-:W-:-:S07]  /*17e0*/  IADD3 R26, PT, PT, R26, 0x2, RZ ;  /* 0x000000021a1a7810 */ /* 0x000fce0007ffe0ff */
.L_x_137:
[----:B012---:R-:W0:Y:S02]  /*17f0*/  LDC R0, c[0x0][0x384] ;  /* 0x0000e100ff007b82 */ /* 0x007e240000000800 */
[----:B0-----:R-:W-:-:S04]  /*1800*/  LOP3.LUT R0, R0, 0x1, RZ, 0xc0, !PT ;  /* 0x0000000100007812 */ /* 0x001fc800078ec0ff */
[----:B------:R-:W-:-:S13]  /*1810*/  ISETP.NE.U32.AND P0, PT, R0, 0x1, PT ;  /* 0x000000010000780c */ /* 0x000fda0003f05070 */
[----:B------:R-:W-:Y:S05]  /*1820*/  @P0 EXIT ;  /* 0x000000000000094d */ /* 0x000fea0003800000 */
[----:B------:R-:W0:Y:S01]  /*1830*/  S2R R2, SR_TID.X ;  /* 0x0000000000027919 */ /* 0x000e220000002100 */
[----:B------:R-:W1:Y:S01]  /*1840*/  LDC.64 R4, c[0x0][0x3b0] ;  /* 0x0000ec00ff047b82 */ /* 0x000e620000000a00 */
[----:B0-----:R-:W-:-:S07]  /*1850*/  LEA R7, R26, R2, 0x7 ;  /* 0x000000021a077211 */ /* 0x001fce00078e38ff */
[----:B------:R-:W0:Y:S01]  /*1860*/  LDC.64 R2, c[0x0][0x3a8] ;  /* 0x0000ea00ff027b82 */ /* 0x000e220000000a00 */
[----:B------:R-:W-:-:S06]  /*1870*/  IMAD.WIDE R18, R7, 0x4, R18 ;  /* 0x0000000407127825 */ /* 0x000fcc00078e0212 */
        /* <DEDUP_REMOVED lines=20> */
.L_x_143:
[----:B------:R-:W-:Y:S05]  /*19c0*/  BSYNC.RECONVERGENT B2 ;  /* 0x0000000000027941 */ /* 0x000fea0003800200 */
.L_x_142:
[----:B------:R-:W-:Y:S01]  /*19d0*/  STG.E desc[UR6][R16.64], R0 ;  /* 0x0000000010007986 */ /* 0x000fe2000c101906 */
[----:B------:R-:W-:Y:S05]  /*19e0*/  EXIT ;  /* 0x000000000000794d */ /* 0x000fea0003800000 */
.L_x_109:
[----:B------:R-:W-:-:S13]  /*19f0*/  ISETP.GE.AND P0, PT, R3, 0x1, PT ;  /* 0x000000010300780c */ /* 0x000fda0003f06270 */
[----:B------:R-:W-:Y:S05]  /*1a00*/  @!P0 EXIT ;  /* 0x000000000000894d */ /* 0x000fea0003800000 */
[----:B------:R-:W0:Y:S01]  /*1a10*/  S2R R28, SR_TID.X ;  /* 0x00000000001c7919 */ /* 0x000e220000002100 */
[C---:B------:R-:W-:Y:S01]  /*1a20*/  ISETP.GE.U32.AND P0, PT, R3.reuse, 0x8, PT ;  /* 0x000000080300780c */ /* 0x040fe20003f06070 */
[----:B------:R-:W-:Y:S01]  /*1a30*/  HFMA2 R13, -RZ, RZ, 0, 0 ;  /* 0x00000000ff0d7431 */ /* 0x000fe200000001ff */
[----:B------:R-:W-:-:S11]  /*1a40*/  LOP3.LUT R14, R3, 0x7, RZ, 0xc0, !PT ;  /* 0x00000007030e7812 */ /* 0x000fd600078ec0ff */
[----:B------:R-:W-:Y:S05]  /*1a50*/  @!P0 BRA `(.L_x_144) ;  /* 0x0000000c006c8947 */ /* 0x000fea0003800000 */
[----:B------:R-:W1:Y:S01]  /*1a60*/  LDC.64 R26, c[0x0][0x3a8] ;  /* 0x0000ea00ff1a7b82 */ /* 0x000e620000000a00 */
[----:B------:R-:W-:Y:S02]  /*1a70*/  LOP3.LUT R13, R3, 0x7ffffff8, RZ, 0xc0, !PT ;  /* 0x7ffffff8030d7812 */ /* 0x000fe400078ec0ff */
[----:B------:R-:W-:-:S05]  /*1a80*/  MOV R11, RZ ;  /* 0x000000ff000b7202 */ /* 0x000fca0000000f00 */
[----:B------:R-:W2:Y:S02]  /*1a90*/  LDC.64 R24, c[0x0][0x3b0] ;  /* 0x0000ec00ff187b82 */ /* 0x000ea40000000a00 */
.L_x_177:
[C---:B0-----:R-:W-:Y:S01]  /*1aa0*/  LEA R12, R11.reuse, R28, 0x7 ;  /* 0x0000001c0b0c7211 */ /* 0x041fe200078e38ff */
[----:B------:R-:W-:Y:S01]  /*1ab0*/  BSSY.RECONVERGENT B2, `(.L_x_145) ;  /* 0x000001c000027945 */ /* 0x000fe20003800200 */
[----:B------:R-:W-:Y:S02]  /*1ac0*/  IADD3 R11, PT, PT, R11, 0x8, RZ ;  /* 0x000000080b0b7810 */ /* 0x000fe40007ffe0ff */
[----:B------:R-:W-:Y:S02]  /*1ad0*/  ISETP.GE.AND P0, PT, R12, R10, PT ;  /* 0x0000000a0c00720c */ /* 0x000fe40003f06270 */
[----:B------:R-:W-:-:S11]  /*1ae0*/  ISETP.NE.AND P2, PT, R11, R13, PT ;  /* 0x0000000d0b00720c */ /* 0x000fd60003f45270 */
        /* <DEDUP_REMOVED lines=22> */
.L_x_148:
[----:B------:R-:W-:Y:S05]  /*1c50*/  BSYNC.RECONVERGENT B3 ;  /* 0x0000000000037941 */ /* 0x000fea0003800200 */
.L_x_147:
[----:B------:R0:W-:Y:S02]  /*1c60*/  STG.E desc[UR6][R6.64], R0 ;  /* 0x0000000006007986 */ /* 0x0001e4000c101906 */
.L_x_146:
[----:B------:R-:W-:Y:S05]  /*1c70*/  BSYNC.RECONVERGENT B2 ;  /* 0x0000000000027941 */ /* 0x000fea0003800200 */
.L_x_145:
        /* <DEDUP_REMOVED lines=25> */
.L_x_152:
[----:B------:R-:W-:Y:S05]  /*1e10*/  BSYNC.RECONVERGENT B3 ;  /* 0x0000000000037941 */ /* 0x000fea0003800200 */
.L_x_151:
[----:B------:R0:W-:Y:S02]  /*1e20*/  STG.E desc[UR6][R8.64], R0 ;  /* 0x0000000008007986 */ /* 0x0001e4000c101906 */
.L_x_150:
[----:B------:R-:W-:Y:S05]  /*1e30*/  BSYNC.RECONVERGENT B2 ;  /* 0x0000000000027941 */ /* 0x000fea0003800200 */
.L_x_149:
        /* <DEDUP_REMOVED lines=23> */
.L_x_156:
[----:B------:R-:W-:Y:S05]  /*1fb0*/  BSYNC.RECONVERGENT B3 ;  /* 0x0000000000037941 */ /* 0x000fea0003800200 */
.L_x_155:
[----:B------:R3:W-:Y:S02]  /*1fc0*/  STG.E desc[UR6][R8.64+0x200], R0 ;  /* 0x0002000008007986 */ /* 0x0007e4000c101906 */
.L_x_154:
[----:B------:R-:W-:Y:S05]  /*1fd0*/  BSYNC.RECONVERGENT B2 ;  /* 0x0000000000027941 */ /* 0x000fea0003800200 */
.L_x_153:
        /* <DEDUP_REMOVED lines=23> */
.L_x_160:
[----:B------:R-:W-:Y:S05]  /*2150*/  BSYNC.RECONVERGENT B3 ;  /* 0x0000000000037941 */ /* 0x000fea0003800200 */
.L_x_159:
[----:B------:R4:W-:Y:S02]  /*2160*/  STG.E desc[UR6][R8.64+0x400], R0 ;  /* 0x0004000008007986 */ /* 0x0009e4000c101906 */
.L_x_158:
[----:B------:R-:W-:Y:S05]  /*2170*/  BSYNC.RECONVERGENT B2 ;  /* 0x0000000000027941 */ /* 0x000fea0003800200 */
.L_x_157:
        /* <DEDUP_REMOVED lines=23> */
.L_x_164:
[----:B------:R-:W-:Y:S05]  /*22f0*/  BSYNC.RECONVERGENT B3 ;  /* 0x0000000000037941 */ /* 0x000fea0003800200 */
.L_x_163:
[----:B------:R0:W-:Y:S02]  /*2300*/  STG.E desc[UR6][R8.64+0x600], R0 ;  /* 0x0006000008007986 */ /* 0x0001e4000c101906 */
.L_x_162:
[----:B------:R-:W-:Y:S05]  /*2310*/  BSYNC.RECONVERGENT B2 ;  /* 0x0000000000027941 */ /* 0x000fea0003800200 */
.L_x_161:
        /* <DEDUP_REMOVED lines=23> */
.L_x_168:
[----:B------:R-:W-:Y:S05]  /*2490*/  BSYNC.RECONVERGENT B3 ;  /* 0x0000000000037941 */ /* 0x000fea0003800200 */
.L_x_167:
[----:B------:R0:W-:Y:S02]  /*24a0*/  STG.E desc[UR6][R8.64+0x800], R0 ;  /* 0x0008000008007986 */ /* 0x0001e4000c101906 */
.L_x_166:
[----:B------:R-:W-:Y:S05]  /*24b0*/  BSYNC.RECONVERGENT B2 ;  /* 0x0000000000027941 */ /* 0x000fea0003800200 */
.L_x_165:
        /* <DEDUP_REMOVED lines=23> */
.L_x_172:
[----:B------:R-:W-:Y:S05]  /*2630*/  BSYNC.RECONVERGENT B3 ;  /* 0x0000000000037941 */ /* 0x000fea0003800200 */
.L_x_171:
[----:B------:R0:W-:Y:S02]  /*2640*/  STG.E desc[UR6][R8.64+0xa00], R0 ;  /* 0x000a000008007986 */ /* 0x0001e4000c101906 */
.L_x_170:
[----:B------:R-:W-:Y:S05]  /*2650*/  BSYNC.RECONVERGENT B2 ;  /* 0x0000000000027941 */ /* 0x000fea0003800200 */
.L_x_169:
        /* <DEDUP_REMOVED lines=23> */
.L_x_176:
[----:B------:R-:W-:Y:S05]  /*27d0*/  BSYNC.RECONVERGENT B3 ;  /* 0x0000000000037941 */ /* 0x000fea0003800200 */
.L_x_175:
[----:B------:R0:W-:Y:S02]  /*27e0*/  STG.E desc[UR6][R8.64+0xc00], R0 ;  /* 0x000c000008007986 */ /* 0x0001e4000c101906 */
.L_x_174:
[----:B------:R-:W-:Y:S05]  /*27f0*/  BSYNC.RECONVERGENT B2 ;  /* 0x0000000000027941 */ /* 0x000fea0003800200 */
.L_x_173:
[----:B------:R-:W-:Y:S05]  /*2800*/  @P2 BRA `(.L_x_177) ;  /* 0xfffffff000a42947 */ /* 0x000fea000383ffff */
.L_x_144:
        /* <DEDUP_REMOVED lines=13> */
[----:B------:R-:W5:Y:S01]  /*28e0*/  LDC.64 R14, c[0x0][0x3b0] ;  /* 0x0000ec00ff0e7b82 */ /* 0x000f620000000a00 */
[----:B0-----:R-:W-:-:S04]  /*28f0*/  IMAD.WIDE R4, R3, 0x4, R4 ;  /* 0x0000000403047825 */ /* 0x001fc800078e0204 */
[----:B-----5:R-:W-:Y:S02]  /*2900*/  IMAD.WIDE R14, R3, 0x4, R14 ;  /* 0x00000004030e7825 */ /* 0x020fe400078e020e */
[----:B------:R-:W5:Y:S04]  /*2910*/  LDG.E R4, desc[UR6][R4.64] ;  /* 0x0000000604047981 */ /* 0x000f68000c1e1900 */
[----:B------:R-:W5:Y:S01]  /*2920*/  LDG.E R15, desc[UR6][R14.64] ;  /* 0x000000060e0f7981 */ /* 0x000f62000c1e1900 */
[----:B---34-:R-:W-:Y:S01]  /*2930*/  MOV R0, 0x3eaaaaab ;  /* 0x3eaaaaab00007802 */ /* 0x018fe20000000f00 */
[----:B------:R-:W-:Y:S04]  /*2940*/  BSSY.RECONVERGENT B3, `(.L_x_181) ;  /* 0x000000e000037945 */ /* 0x000fe80003800200 */
[----:B------:R-:W-:-:S04]  /*2950*/  FFMA R9, R0, -R23, 1 ;  /* 0x3f80000000097423 */ /* 0x000fc80000000817 */
[----:B------:R-:W-:Y:S01]  /*2960*/  FFMA R0, R9, R0, 0.3333333432674407959 ;  /* 0x3eaaaaab09007423 */ /* 0x000fe20000000000 */
[----:B------:R-:W-:-:S04]  /*2970*/  IMAD.WIDE R8, R6, 0x4, R16 ;  /* 0x0000000406087825 */ /* 0x000fc800078e0210 */
[----:B-----5:R-:W-:-:S04]  /*2980*/  FMUL R7, R4, R15 ;  /* 0x0000000f04077220 */ /* 0x020fc80000400000 */
        /* <DEDUP_REMOVED lines=8> */
[----:B-12---:R-:W-:Y:S05]  /*2a10*/  CALL.REL.NOINC `($__internal_1_$__cuda_sm3x_div_rn_noftz_f32_slowpath) ;  /* 0x0000000c00007944 */ /* 0x006fea0003c00000 */
.L_x_182:
[----:B------:R-:W-:Y:S05]  /*2a20*/  BSYNC.RECONVERGENT B3 ;  /* 0x0000000000037941 */ /* 0x000fea0003800200 */
.L_x_181:
[----:B------:R0:W-:Y:S02]  /*2a30*/  STG.E desc[UR6][R8.64], R0 ;  /* 0x0000000008007986 */ /* 0x0001e4000c101906 */
.L_x_180:
[----:B------:R-:W-:Y:S05]  /*2a40*/  BSYNC.RECONVERGENT B2 ;  /* 0x0000000000027941 */ /* 0x000fea0003800200 */
.L_x_179:
[----:B0--34-:R-:W-:Y:S01]  /*2a50*/  IADD3 R9, PT, PT, R6, 0x80, RZ ;  /* 0x0000008006097810 */ /* 0x019fe20007ffe0ff */
[----:B------:R-:W-:Y:S03]  /*2a60*/  BSSY.RECONVERGENT B2, `(.L_x_183) ;  /* 0x000001c000027945 */ /* 0x000fe60003800200 */
[----:B------:R-:W-:-:S13]  /*2a70*/  ISETP.GE.AND P0, PT, R9, R10, PT ;  /* 0x0000000a0900720c */ /* 0x000fda0003f06270 */
[----:B------:R-:W-:Y:S05]  /*2a80*/  @P0 BRA `(.L_x_184) ;  /* 0x0000000000640947 */ /* 0x000fea0003800000 */
        /* <DEDUP_REMOVED lines=8> */
[----:B------:R-:W-:Y:S01]  /*2b10*/  HFMA2 R0, -RZ, RZ, 1.666015625, -0.052093505859375 ;  /* 0x3eaaaaabff007431 */ /* 0x000fe200000001ff */
        /* <DEDUP_REMOVED lines=14> */
.L_x_186:
[----:B------:R-:W-:Y:S05]  /*2c00*/  BSYNC.RECONVERGENT B3 ;  /* 0x0000000000037941 */ /* 0x000fea0003800200 */
.L_x_185:
[----:B------:R0:W-:Y:S02]  /*2c10*/  STG.E desc[UR6][R8.64], R0 ;  /* 0x0000000008007986 */ /* 0x0001e4000c101906 */
.L_x_184:
[----:B------:R-:W-:Y:S05]  /*2c20*/  BSYNC.RECONVERGENT B2 ;  /* 0x0000000000027941 */ /* 0x000fea0003800200 */
.L_x_183:
[----:B0-----:R-:W-:Y:S01]  /*2c30*/  IADD3 R9, PT, PT, R6, 0x100, RZ ;  /* 0x0000010006097810 */ /* 0x001fe20007ffe0ff */
        /* <DEDUP_REMOVED lines=26> */
.L_x_190:
[----:B------:R-:W-:Y:S05]  /*2de0*/  BSYNC.RECONVERGENT B3 ;  /* 0x0000000000037941 */ /* 0x000fea0003800200 */
.L_x_189:
[----:B------:R0:W-:Y:S02]  /*2df0*/  STG.E desc[UR6][R8.64], R0 ;  /* 0x0000000008007986 */ /* 0x0001e4000c101906 */
.L_x_188:
[----:B------:R-:W-:Y:S05]  /*2e00*/  BSYNC.RECONVERGENT B2 ;  /* 0x0000000000027941 */ /* 0x000fea0003800200 */
.L_x_187:
        /* <DEDUP_REMOVED lines=14> */
[----:B------:R-:W-:-:S04]  /*2ef0*/  FFMA R15, R0, -R23, 1 ;  /* 0x3f800000000f7423 */ /* 0x000fc80000000817 */
        /* <DEDUP_REMOVED lines=12> */
.L_x_194:
[----:B------:R-:W-:Y:S05]  /*2fc0*/  BSYNC.RECONVERGENT B3 ;  /* 0x0000000000037941 */ /* 0x000fea0003800200 */
.L_x_193:
[----:B------:R3:W-:Y:S02]  /*2fd0*/  STG.E desc[UR6][R6.64], R0 ;  /* 0x0000000006007986 */ /* 0x0007e4000c101906 */
.L_x_192:
[----:B------:R-:W-:Y:S05]  /*2fe0*/  BSYNC.RECONVERGENT B2 ;  /* 0x0000000000027941 */ /* 0x000fea0003800200 */
.L_x_191:
[----:B------:R-:W-:-:S07]  /*2ff0*/  IADD3 R13, PT, PT, R13, 0x4, RZ ;  /* 0x000000040d0d7810 */ /* 0x000fce0007ffe0ff */
.L_x_178:
        /* <DEDUP_REMOVED lines=16> */
[----:B----4-:R-:W-:Y:S01]  /*3100*/  MOV R0, 0x3eaaaaab ;  /* 0x3eaaaaab00007802 */ /* 0x010fe20000000f00 */
[----:B------:R-:W-:Y:S04]  /*3110*/  BSSY.RECONVERGENT B3, `(.L_x_198) ;  /* 0x000000e000037945 */ /* 0x000fe80003800200 */
[----:B------:R-:W-:-:S04]  /*3120*/  FFMA R9, R0, -R23, 1 ;  /* 0x3f80000000097423 */ /* 0x000fc80000000817 */
[----:B------:R-:W-:Y:S01]  /*3130*/  FFMA R0, R9, R0, 0.3333333432674407959 ;  /* 0x3eaaaaab09007423 */ /* 0x000fe20000000000 */
[----:B------:R-:W-:-:S04]  /*3140*/  IMAD.WIDE R8, R6, 0x4, R16 ;  /* 0x0000000406087825 */ /* 0x000fc800078e0210 */
        /* <DEDUP_REMOVED lines=10> */
.L_x_199:
[----:B------:R-:W-:Y:S05]  /*31f0*/  BSYNC.RECONVERGENT B3 ;  /* 0x0000000000037941 */ /* 0x000fea0003800200 */
.L_x_198:
[----:B------:R0:W-:Y:S02]  /*3200*/  STG.E desc[UR6][R8.64], R0 ;  /* 0x0000000008007986 */ /* 0x0001e4000c101906 */
.L_x_197:
[----:B------:R-:W-:Y:S05]  /*3210*/  BSYNC.RECONVERGENT B2 ;  /* 0x0000000000027941 */ /* 0x000fea0003800200 */
.L_x_196:
        /* <DEDUP_REMOVED lines=27> */
.L_x_203:
[----:B------:R-:W-:Y:S05]  /*33d0*/  BSYNC.RECONVERGENT B3 ;  /* 0x0000000000037941 */ /* 0x000fea0003800200 */
.L_x_202:
[----:B------:R3:W-:Y:S02]  /*33e0*/  STG.E desc[UR6][R6.64], R0 ;  /* 0x0000000006007986 */ /* 0x0007e4000c101906 */
.L_x_201:
[----:B------:R-:W-:Y:S05]  /*33f0*/  BSYNC.RECONVERGENT B2 ;  /* 0x0000000000027941 */ /* 0x000fea0003800200 */
.L_x_200:
[----:B------:R-:W-:-:S07]  /*3400*/  IADD3 R13, PT, PT, R13, 0x2, RZ ;  /* 0x000000020d0d7810 */ /* 0x000fce0007ffe0ff */
.L_x_195:
        /* <DEDUP_REMOVED lines=30> */
.L_x_205:
[----:B------:R-:W-:Y:S05]  /*35f0*/  BSYNC.RECONVERGENT B2 ;  /* 0x0000000000027941 */ /* 0x000fea0003800200 */
.L_x_204:
[----:B------:R-:W-:Y:S01]  /*3600*/  STG.E desc[UR6][R16.64], R0 ;  /* 0x0000000010007986 */ /* 0x000fe2000c101906 */
[----:B------:R-:W-:Y:S05]  /*3610*/  EXIT ;  /* 0x000000000000794d */ /* 0x000fea0003800000 */
        .weak           $__internal_1_$__cuda_sm3x_div_rn_noftz_f32_slowpath
        .type           $__internal_1_$__cuda_sm3x_div_rn_noftz_f32_slowpath,@function
        .size           $__internal_1_$__cuda_sm3x_div_rn_noftz_f32_slowpath,(.L_x_220 - $__internal_1_$__cuda_sm3x_div_rn_noftz_f32_slowpath)
$__internal_1_$__cuda_sm3x_div_rn_noftz_f32_slowpath:
        /* <DEDUP_REMOVED lines=38> */
.L_x_207:
        /* <DEDUP_REMOVED lines=51> */
.L_x_214:
[----:B------:R-:W-:-:S04]  /*3bb0*/  LOP3.LUT R0, R0, 0x80000000, RZ, 0xc0, !PT ;  /* 0x8000000000007812 */ /* 0x000fc800078ec0ff */
[----:B------:R-:W-:Y:S01]  /*3bc0*/  LOP3.LUT R0, R0, 0x7f800000, RZ, 0xfc, !PT ;  /* 0x7f80000000007812 */ /* 0x000fe200078efcff */
[----:B------:R-:W-:Y:S06]  /*3bd0*/  BRA `(.L_x_215) ;  /* 0x0000000000047947 */ /* 0x000fec0003800000 */
.L_x_213:
[----:B------:R-:W-:-:S07]  /*3be0*/  LEA R0, R3, R0, 0x17 ;  /* 0x0000000003007211 */ /* 0x000fce00078eb8ff */
.L_x_215:
[----:B------:R-:W-:Y:S05]  /*3bf0*/  BSYNC.RECONVERGENT B1 ;  /* 0x0000000000017941 */ /* 0x000fea0003800200 */
.L_x_212:
[----:B------:R-:W-:Y:S05]  /*3c00*/  BRA `(.L_x_216) ;  /* 0x0000000000247947 */ /* 0x000fea0003800000 */
.L_x_211:
[----:B------:R-:W-:-:S04]  /*3c10*/  LOP3.LUT R0, R20, 0x80000000, R0, 0x48, !PT ;  /* 0x8000000014007812 */ /* 0x000fc800078e4800 */
[----:B------:R-:W-:Y:S01]  /*3c20*/  LOP3.LUT R0, R0, 0x7f800000, RZ, 0xfc, !PT ;  /* 0x7f80000000007812 */ /* 0x000fe200078efcff */
[----:B------:R-:W-:Y:S06]  /*3c30*/  BRA `(.L_x_216) ;  /* 0x0000000000187947 */ /* 0x000fec0003800000 */
.L_x_210:
[----:B------:R-:W-:Y:S01]  /*3c40*/  LOP3.LUT R0, R20, 0x80000000, R0, 0x48, !PT ;  /* 0x8000000014007812 */ /* 0x000fe200078e4800 */
[----:B------:R-:W-:Y:S06]  /*3c50*/  BRA `(.L_x_216) ;  /* 0x0000000000107947 */ /* 0x000fec0003800000 */
.L_x_209:
[----:B------:R-:W0:Y:S01]  /*3c60*/  MUFU.RSQ R0, -QNAN ;  /* 0xffc0000000007908 */ /* 0x000e220000001400 */
[----:B------:R-:W-:Y:S05]  /*3c70*/  BRA `(.L_x_216) ;  /* 0x0000000000087947 */ /* 0x000fea0003800000 */
.L_x_208:
[----:B------:R-:W-:Y:S02]  /*3c80*/  UMOV UR10, 0x40400000 ;  /* 0x40400000000a7882 */ /* 0x000fe40000000000 */
[----:B------:R-:W-:-:S07]  /*3c90*/  FADD.FTZ R0, R0, UR10 ;  /* 0x0000000a00007e21 */ /* 0x000fce0008010000 */
.L_x_216:
[----:B------:R-:W-:Y:S05]  /*3ca0*/  BSYNC.RECONVERGENT B0 ;  /* 0x0000000000007941 */ /* 0x000fea0003800200 */
.L_x_206:
[----:B------:R-:W-:-:S04]  /*3cb0*/  HFMA2 R3, -RZ, RZ, 0, 0 ;  /* 0x00000000ff037431 */ /* 0x000fc800000001ff */
[----:B0-----:R-:W-:Y:S05]  /*3cc0*/  RET.REL.NODEC R2 `(_ZN3cub18CUB_300001_SM_10006detail9transform16transform_kernelINS2_10policy_hubILb1EN4cuda3std3__45tupleIJN6thrust24THRUST_300001_SM_1000_NS20permutation_iteratorINSA_12zip_iteratorINS8_IJNSA_6detail15normal_iteratorINSA_10device_ptrIfEEEESH_EEEEENSE_INSF_IiEEEEEEEEEE10policy1000EiNS7_10__identityENSA_25transform_output_iteratorI7FunctorSH_EEJSM_EEEvT0_iT1_T2_DpNS2_10kernel_argIT3_EE) ;  /* 0xffffffc002cc7950 */ /* 0x001fea0003c3ffff */
.L_x_217:
        /* <DEDUP_REMOVED lines=11> */
.L_x_220:


//--------------------- .text._ZN3cub18CUB_300001_SM_10006detail11EmptyKernelIvEEvv --------------------------
	.section	.text._ZN3cub18CUB_300001_SM_10006detail11EmptyKernelIvEEvv,"ax",@progbits
	.align	128
        .global         _ZN3cub18CUB_300001_SM_10006detail11EmptyKernelIvEEvv
        .type           _ZN3cub18CUB_300001_SM_10006detail11EmptyKernelIvEEvv,@function
        .size           _ZN3cub18CUB_300001_SM_10006detail11EmptyKernelIvEEvv,(.L_x_223 - _ZN3cub18CUB_300001_SM_10006detail11EmptyKernelIvEEvv)
        .other          _ZN3cub18CUB_300001_SM_10006detail11EmptyKernelIvEEvv,@"STO_CUDA_ENTRY STV_DEFAULT"
_ZN3cub18CUB_300001_SM_10006detail11EmptyKernelIvEEvv:
.text._ZN3cub18CUB_300001_SM_10006detail11EmptyKernelIvEEvv:
[----:B------:R-:W-:Y:S01]  /*0000*/  LDC R1, c[0x0][0x37c] ;  /* 0x0000df00ff017b82 */ /* 0x000fe20000000800 */
[----:B------:R-:W-:Y:S05]  /*0010*/  EXIT ;  /* 0x000000000000794d */ /* 0x000fea0003800000 */
.L_x_218:
        /* <DEDUP_REMOVED lines=14> */
.L_x_223:


//--------------------- .nv.shared.reserved.0     --------------------------
	.section	.nv.shared.reserved.0,"aw",@nobits
	.weak		__nv_reservedSMEM_offset_0_alias
	.size		__nv_reservedSMEM_offset_0_alias, 0, 64
	.other		__nv_reservedSMEM_offset_0_alias,@"STO_CUDA_RESERVED_SHARED STV_DEFAULT"
__nv_reservedSMEM_offset_0_alias:
	.zero		0
	.zero		64


//--------------------- .nv.global                --------------------------
	.section	.nv.global,"aw",@nobits
.nv.global:
	.type		_ZN30_INTERNAL_7bccc205_4_k_cu_main6thrust24THRUST_300001_SM_1000_NS3seqE,@object
	.size		_ZN30_INTERNAL_7bccc205_4_k_cu_main6thrust24THRUST_300001_SM_1000_NS3seqE,(_ZN30_INTERNAL_7bccc205_4_k_cu_main4cuda3std3__48in_placeE - _ZN30_INTERNAL_7bccc205_4_k_cu_main6thrust24THRUST_300001_SM_1000_NS3seqE)
_ZN30_INTERNAL_7bccc205_4_k_cu_main6thrust24THRUST_300001_SM_1000_NS3seqE:
	.zero		1
	.type		_ZN30_INTERNAL_7bccc205_4_k_cu_main4cuda3std3__48in_placeE,@object
	.size		_ZN30_INTERNAL_7bccc205_4_k_cu_main4cuda3std3__48in_placeE,(_ZN30_INTERNAL_7bccc205_4_k_cu_main4cuda3std6ranges3__45__cpo4sizeE - _ZN30_INTERNAL_7bccc205_4_k_cu_main4cuda3std3__48in_placeE)
_ZN30_INTERNAL_7bccc205_4_k_cu_main4cuda3std3__48in_placeE:
	.zero		1
	.type		_ZN30_INTERNAL_7bccc205_4_k_cu_main4cuda3std6ranges3__45__cpo4sizeE,@object
	.size		_ZN30_INTERNAL_7bccc205_4_k_cu_main4cuda3std6ranges3__45__cpo4sizeE,(_ZN30_INTERNAL_7bccc205_4_k_cu_main6thrust24THRUST_300001_SM_1000_NS12placeholders2_3E - _ZN30_INTERNAL_7bccc205_4_k_cu_main4cuda3std6ranges3__45__cpo4sizeE)
_ZN30_INTERNAL_7bccc205_4_k_cu_main4cuda3std6ranges3__45__cpo4sizeE:
	.zero		1
	.type		_ZN30_INTERNAL_7bccc205_4_k_cu_main6thrust24THRUST_300001_SM_1000_NS12placeholders2_3E,@object
	.size		_ZN30_INTERNAL_7bccc205_4_k_cu_main6thrust24THRUST_300001_SM_1000_NS12placeholders2_3E,(_ZN30_INTERNAL_7bccc205_4_k_cu_main4cuda3std3__45__cpo6cbeginE - _ZN30_INTERNAL_7bccc205_4_k_cu_main6thrust24THRUST_300001_SM_1000_NS12placeholders2_3E)
_ZN30_INTERNAL_7bccc205_4_k_cu_main6thrust24THRUST_300001_SM_1000_NS12placeholders2_3E:
	.zero		1
	.type		_ZN30_INTERNAL_7bccc205_4_k_cu_main4cuda3std3__45__cpo6cbeginE,@object
	.size		_ZN30_INTERNAL_7bccc205_4_k_cu_main4cuda3std3__45__cpo6cbeginE,(_ZN30_INTERNAL_7bccc205_4_k_cu_main4cuda3std6ranges3__45__cpo6cbeginE - _ZN30_INTERNAL_7bccc205_4_k_cu_main4cuda3std3__45__cpo6cbeginE)
_ZN30_INTERNAL_7bccc205_4_k_cu_main4cuda3std3__45__cpo6cbeginE:
	.zero		1
	.type		_ZN30_INTERNAL_7bccc205_4_k_cu_main4cuda3std6ranges3__45__cpo6cbeginE,@object
	.size		_ZN30_INTERNAL_7bccc205_4_k_cu_main4cuda3std6ranges3__45__cpo6cbeginE,(_ZN30_INTERNAL_7bccc205_4_k_cu_main6thrust24THRUST_300001_SM_1000_NS12placeholders2_7E - _ZN30_INTERNAL_7bccc205_4_k_cu_main4cuda3std6ranges3__45__cpo6cbeginE)
_ZN30_INTERNAL_7bccc205_4_k_cu_main4cuda3std6ranges3__45__cpo6cbeginE:
	.zero		1
	.type		_ZN30_INTERNAL_7bccc205_4_k_cu_main6thrust24THRUST_300001_SM_1000_NS12placeholders2_7E,@object
	.size		_ZN30_INTERNAL_7bccc205_4_k_cu_main6thrust24THRUST_300001_SM_1000_NS12placeholders2_7E,(_ZN30_INTERNAL_7bccc205_4_k_cu_main4cuda3std3__45__cpo7crbeginE - _ZN30_INTERNAL_7bccc205_4_k_cu_main6thrust24THRUST_300001_SM_1000_NS12placeholders2_7E)
_ZN30_INTERNAL_7bccc205_4_k_cu_main6thrust24THRUST_300001_SM_1000_NS12placeholders2_7E:
	.zero		1
	.type		_ZN30_INTERNAL_7bccc205_4_k_cu_main4cuda3std3__45__cpo7crbeginE,@object
	.size		_ZN30_INTERNAL_7bccc205_4_k_cu_main4cuda3std3__45__cpo7crbeginE,(_ZN30_INTERNAL_7bccc205_4_k_cu_main4cuda3std6ranges3__45__cpo4nextE - _ZN30_INTERNAL_7bccc205_4_k_cu_main4cuda3std3__45__cpo7crbeginE)
_ZN30_INTERNAL_7bccc205_4_k_cu_main4cuda3std3__45__cpo7crbeginE:
	.zero		1
	.type		_ZN30_INTERNAL_7bccc205_4_k_cu_main4cuda3std6ranges3__45__cpo4nextE,@object
	.size		_ZN30_INTERNAL_7bccc205_4_k_cu_main4cuda3std6ranges3__45__cpo4nextE,(_ZN30_INTERNAL_7bccc205_4_k_cu_main4cuda3std6ranges3__45__cpo4swapE - _ZN30_INTERNAL_7bccc205_4_k_cu_main4cuda3std6ranges3__45__cpo4nextE)
_ZN30_INTERNAL_7bccc205_4_k_cu_main4cuda3std6ranges3__45__cpo4nextE:
	.zero		1
	.type		_ZN30_INTERNAL_7bccc205_4_k_cu_main4cuda3std6ranges3__45__cpo4swapE,@object
	.size		_ZN30_INTERNAL_7bccc205_4_k_cu_main4cuda3std6ranges3__45__cpo4swapE,(_ZN30_INTERNAL_7bccc205_4_k_cu_main6thrust24THRUST_300001_SM_1000_NS8cuda_cub10par_nosyncE - _ZN30_INTERNAL_7bccc205_4_k_cu_main4cuda3std6ranges3__45__cpo4swapE)
_ZN30_INTERNAL_7bccc205_4_k_cu_main4cuda3std6ranges3__45__cpo4swapE:
	.zero		1
	.type		_ZN30_INTERNAL_7bccc205_4_k_cu_main6thrust24THRUST_300001_SM_1000_NS8cuda_cub10par_nosyncE,@object
	.size		_ZN30_INTERNAL_7bccc205_4_k_cu_main6thrust24THRUST_300001_SM_1000_NS8cuda_cub10par_nosyncE,(_ZN30_INTERNAL_7bccc205_4_k_cu_main6thrust24THRUST_300001_SM_1000_NS12placeholders2_9E - _ZN30_INTERNAL_7bccc205_4_k_cu_main6thrust24THRUST_300001_SM_1000_NS8cuda_cub10par_nosyncE)
_ZN30_INTERNAL_7bccc205_4_k_cu_main6thrust24THRUST_300001_SM_1000_NS8cuda_cub10par_nosyncE:
	.zero		1
	.type		_ZN30_INTERNAL_7bccc205_4_k_cu_main6thrust24THRUST_300001_SM_1000_NS12placeholders2_9E,@object
	.size		_ZN30_INTERNAL_7bccc205_4_k_cu_main6thrust24THRUST_300001_SM_1000_NS12placeholders2_9E,(_ZN30_INTERNAL_7bccc205_4_k_cu_main4cuda3std3__432_GLOBAL__N__7bccc205_4_k_cu_main6ignoreE - _ZN30_INTERNAL_7bccc205_4_k_cu_main6thrust24THRUST_300001_SM_1000_NS12placeholders2_9E)
_ZN30_INTERNAL_7bccc205_4_k_cu_main6thrust24THRUST_300001_SM_1000_NS12placeholders2_9E:
	.zero		1
	.type		_ZN30_INTERNAL_7bccc205_4_k_cu_main4cuda3std3__432_GLOBAL__N__7bccc205_4_k_cu_main6ignoreE,@object
	.size		_ZN30_INTERNAL_7bccc205_4_k_cu_main4cuda3std3__432_GLOBAL__N__7bccc205_4_k_cu_main6ignoreE,(_ZN30_INTERNAL_7bccc205_4_k_cu_main4cuda3std6ranges3__45__cpo4dataE - _ZN30_INTERNAL_7bccc205_4_k_cu_main4cuda3std3__432_GLOBAL__N__7bccc205_4_k_cu_main6ignoreE)
_ZN30_INTERNAL_7bccc205_4_k_cu_main4cuda3std3__432_GLOBAL__N__7bccc205_4_k_cu_main6ignoreE:
	.zero		1
	.type		_ZN30_INTERNAL_7bccc205_4_k_cu_main4cuda3std6ranges3__45__cpo4dataE,@object
	.size		_ZN30_INTERNAL_7bccc205_4_k_cu_main4cuda3std6ranges3__45__cpo4dataE,(_ZN30_INTERNAL_7bccc205_4_k_cu_main6thrust24THRUST_300001_SM_1000_NS12placeholders2_1E - _ZN30_INTERNAL_7bccc205_4_k_cu_main4cuda3std6ranges3__45__cpo4dataE)
_ZN30_INTERNAL_7bccc205_4_k_cu_main4cuda3std6ranges3__45__cpo4dataE:
	.zero		1
	.type		_ZN30_INTERNAL_7bccc205_4_k_cu_main6thrust24THRUST_300001_SM_1000_NS12placeholders2_1E,@object
	.size		_ZN30_INTERNAL_7bccc205_4_k_cu_main6thrust24THRUST_300001_SM_1000_NS12placeholders2_1E,(_ZN30_INTERNAL_7bccc205_4_k_cu_main4cuda3std3__45__cpo5beginE - _ZN30_INTERNAL_7bccc205_4_k_cu_main6thrust24THRUST_300001_SM_1000_NS12placeholders2_1E)
_ZN30_INTERNAL_7bccc205_4_k_cu_main6thrust24THRUST_300001_SM_1000_NS12placeholders2_1E:
	.zero		1
	.type		_ZN30_INTERNAL_7bccc205_4_k_cu_main4cuda3std3__45__cpo5beginE,@object
	.size		_ZN30_INTERNAL_7bccc205_4_k_cu_main4cuda3std3__45__cpo5beginE,(_ZN30_INTERNAL_7bccc205_4_k_cu_main4cuda3std6ranges3__45__cpo5beginE - _ZN30_INTERNAL_7bccc205_4_k_cu_main4cuda3std3__45__cpo5beginE)
_ZN30_INTERNAL_7bccc205_4_k_cu_main4cuda3std3__45__cpo5beginE:
	.zero		1
	.type		_ZN30_INTERNAL_7bccc205_4_k_cu_main4cuda3std6ranges3__45__cpo5beginE,@object
	.size		_ZN30_INTERNAL_7bccc205_4_k_cu_main4cuda3std6ranges3__45__cpo5beginE,(_ZN30_INTERNAL_7bccc205_4_k_cu_main6thrust24THRUST_300001_SM_1000_NS12placeholders2_5E - _ZN30_INTERNAL_7bccc205_4_k_cu_main4cuda3std6ranges3__45__cpo5beginE)
_ZN30_INTERNAL_7bccc205_4_k_cu_main4cuda3std6ranges3__45__cpo5beginE:
	.zero		1
	.type		_ZN30_INTERNAL_7bccc205_4_k_cu_main6thrust24THRUST_300001_SM_1000_NS12placeholders2_5E,@object
	.size		_ZN30_INTERNAL_7bccc205_4_k_cu_main6thrust24THRUST_300001_SM_1000_NS12placeholders2_5E,(_ZN30_INTERNAL_7bccc205_4_k_cu_main4cuda3std3__45__cpo6rbeginE - _ZN30_INTERNAL_7bccc205_4_k_cu_main6thrust24THRUST_300001_SM_1000_NS12placeholders2_5E)
_ZN30_INTERNAL_7bccc205_4_k_cu_main6thrust24THRUST_300001_SM_1000_NS12placeholders2_5E:
	.zero		1
	.type		_ZN30_INTERNAL_7bccc205_4_k_cu_main4cuda3std3__45__cpo6rbeginE,@object
	.size		_ZN30_INTERNAL_7bccc205_4_k_cu_main4cuda3std3__45__cpo6rbeginE,(_ZN30_INTERNAL_7bccc205_4_k_cu_main4cuda3std6ranges3__45__cpo7advanceE - _ZN30_INTERNAL_7bccc205_4_k_cu_main4cuda3std3__45__cpo6rbeginE)
_ZN30_INTERNAL_7bccc205_4_k_cu_main4cuda3std3__45__cpo6rbeginE:
	.zero		1
	.type		_ZN30_INTERNAL_7bccc205_4_k_cu_main4cuda3std6ranges3__45__cpo7advanceE,@object
	.size		_ZN30_INTERNAL_7bccc205_4_k_cu_main4cuda3std6ranges3__45__cpo7advanceE,(_ZN30_INTERNAL_7bccc205_4_k_cu_main4cuda3std3__47nulloptE - _ZN30_INTERNAL_7bccc205_4_k_cu_main4cuda3std6ranges3__45__cpo7advanceE)
_ZN30_INTERNAL_7bccc205_4_k_cu_main4cuda3std6ranges3__45__cpo7advanceE:
	.zero		1
	.type		_ZN30_INTERNAL_7bccc205_4_k_cu_main4cuda3std3__47nulloptE,@object
	.size		_ZN30_INTERNAL_7bccc205_4_k_cu_main4cuda3std3__47nulloptE,(_ZN30_INTERNAL_7bccc205_4_k_cu_main4cuda3std6ranges3__45__cpo8distanceE - _ZN30_INTERNAL_7bccc205_4_k_cu_main4cuda3std3__47nulloptE)
_ZN30_INTERNAL_7bccc205_4_k_cu_main4cuda3std3__47nulloptE:
	.zero		1
	.type		_ZN30_INTERNAL_7bccc205_4_k_cu_main4cuda3std6ranges3__45__cpo8distanceE,@object
	.size		_ZN30_INTERNAL_7bccc205_4_k_cu_main4cuda3std6ranges3__45__cpo8distanceE,(_ZN30_INTERNAL_7bccc205_4_k_cu_main6thrust24THRUST_300001_SM_1000_NS12placeholders3_10E - _ZN30_INTERNAL_7bccc205_4_k_cu_main4cuda3std6ranges3__45__cpo8distanceE)
_ZN30_INTERNAL_7bccc205_4_k_cu_main4cuda3std6ranges3__45__cpo8distanceE:
	.zero		1
	.type		_ZN30_INTERNAL_7bccc205_4_k_cu_main6thrust24THRUST_300001_SM_1000_NS12placeholders3_10E,@object
	.size		_ZN30_INTERNAL_7bccc205_4_k_cu_main6thrust24THRUST_300001_SM_1000_NS12placeholders3_10E,(_ZN30_INTERNAL_7bccc205_4_k_cu_main4cuda3std3__419piecewise_constructE - _ZN30_INTERNAL_7bccc205_4_k_cu_main6thrust24THRUST_300001_SM_1000_NS12placeholders3_10E)
_ZN30_INTERNAL_7bccc205_4_k_cu_main6thrust24THRUST_300001_SM_1000_NS12placeholders3_10E:
	.zero		1
	.type		_ZN30_INTERNAL_7bccc205_4_k_cu_main4cuda3std3__419piecewise_constructE,@object
	.size		_ZN30_INTERNAL_7bccc205_4_k_cu_main4cuda3std3__419piecewise_constructE,(_ZN30_INTERNAL_7bccc205_4_k_cu_main4cuda3std6ranges3__45__cpo5cdataE - _ZN30_INTERNAL_7bccc205_4_k_cu_main4cuda3std3__419piecewise_constructE)
_ZN30_INTERNAL_7bccc205_4_k_cu_main4cuda3std3__419piecewise_constructE:
	.zero		1
	.type		_ZN30_INTERNAL_7bccc205_4_k_cu_main4cuda3std6ranges3__45__cpo5cdataE,@object
	.size		_ZN30_INTERNAL_7bccc205_4_k_cu_main4cuda3std6ranges3__45__cpo5cdataE,(_ZN30_INTERNAL_7bccc205_4_k_cu_main6thrust24THRUST_300001_SM_1000_NS12placeholders2_2E - _ZN30_INTERNAL_7bccc205_4_k_cu_main4cuda3std6ranges3__45__cpo5cdataE)
_ZN30_INTERNAL_7bccc205_4_k_cu_main4cuda3std6ranges3__45__cpo5cdataE:
	.zero		1
	.type		_ZN30_INTERNAL_7bccc205_4_k_cu_main6thrust24THRUST_300001_SM_1000_NS12placeholders2_2E,@object
	.size		_ZN30_INTERNAL_7bccc205_4_k_cu_main6thrust24THRUST_300001_SM_1000_NS12placeholders2_2E,(_ZN30_INTERNAL_7bccc205_4_k_cu_main4cuda3std3__45__cpo3endE - _ZN30_INTERNAL_7bccc205_4_k_cu_main6thrust24THRUST_300001_SM_1000_NS12placeholders2_2E)
_ZN30_INTERNAL_7bccc205_4_k_cu_main6thrust24THRUST_300001_SM_1000_NS12placeholders2_2E:
	.zero		1
	.type		_ZN30_INTERNAL_7bccc205_4_k_cu_main4cuda3std3__45__cpo3endE,@object
	.size		_ZN30_INTERNAL_7bccc205_4_k_cu_main4cuda3std3__45__cpo3endE,(_ZN30_INTERNAL_7bccc205_4_k_cu_main4cuda3std6ranges3__45__cpo3endE - _ZN30_INTERNAL_7bccc205_4_k_cu_main4cuda3std3__45__cpo3endE)
_ZN30_INTERNAL_7bccc205_4_k_cu_main4cuda3std3__45__cpo3endE:
	.zero		1
	.type		_ZN30_INTERNAL_7bccc205_4_k_cu_main4cuda3std6ranges3__45__cpo3endE,@object
	.size		_ZN30_INTERNAL_7bccc205_4_k_cu_main4cuda3std6ranges3__45__cpo3endE,(_ZN30_INTERNAL_7bccc205_4_k_cu_main6thrust24THRUST_300001_SM_1000_NS12placeholders2_6E - _ZN30_INTERNAL_7bccc205_4_k_cu_main4cuda3std6ranges3__45__cpo3endE)
_ZN30_INTERNAL_7bccc205_4_k_cu_main4cuda3std6ranges3__45__cpo3endE:
	.zero		1
	.type		_ZN30_INTERNAL_7bccc205_4_k_cu_main6thrust24THRUST_300001_SM_1000_NS12placeholders2_6E,@object
	.size		_ZN30_INTERNAL_7bccc205_4_k_cu_main6thrust24THRUST_300001_SM_1000_NS12placeholders2_6E,(_ZN30_INTERNAL_7bccc205_4_k_cu_main4cuda3std3__45__cpo4rendE - _ZN30_INTERNAL_7bccc205_4_k_cu_main6thrust24THRUST_300001_SM_1000_NS12placeholders2_6E)
_ZN30_INTERNAL_7bccc205_4_k_cu_main6thrust24THRUST_300001_SM_1000_NS12placeholders2_6E:
	.zero		1
	.type		_ZN30_INTERNAL_7bccc205_4_k_cu_main4cuda3std3__45__cpo4rendE,@object
	.size		_ZN30_INTERNAL_7bccc205_4_k_cu_main4cuda3std3__45__cpo4rendE,(_ZN30_INTERNAL_7bccc205_4_k_cu_main4cuda3std6ranges3__45__cpo9iter_swapE - _ZN30_INTERNAL_7bccc205_4_k_cu_main4cuda3std3__45__cpo4rendE)
_ZN30_INTERNAL_7bccc205_4_k_cu_main4cuda3std3__45__cpo4rendE:
	.zero		1
	.type		_ZN30_INTERNAL_7bccc205_4_k_cu_main4cuda3std6ranges3__45__cpo9iter_swapE,@object
	.size		_ZN30_INTERNAL_7bccc205_4_k_cu_main4cuda3std6ranges3__45__cpo9iter_swapE,(_ZN30_INTERNAL_7bccc205_4_k_cu_main4cuda3std3__48unexpectE - _ZN30_INTERNAL_7bccc205_4_k_cu_main4cuda3std6ranges3__45__cpo9iter_swapE)
_ZN30_INTERNAL_7bccc205_4_k_cu_main4cuda3std6ranges3__45__cpo9iter_swapE:
	.zero		1
	.type		_ZN30_INTERNAL_7bccc205_4_k_cu_main4cuda3std3__48unexpectE,@object
	.size		_ZN30_INTERNAL_7bccc205_4_k_cu_main4cuda3std3__48unexpectE,(_ZN30_INTERNAL_7bccc205_4_k_cu_main6thrust24THRUST_300001_SM_1000_NS8cuda_cub3parE - _ZN30_INTERNAL_7bccc205_4_k_cu_main4cuda3std3__48unexpectE)
_ZN30_INTERNAL_7bccc205_4_k_cu_main4cuda3std3__48unexpectE:
	.zero		1
	.type		_ZN30_INTERNAL_7bccc205_4_k_cu_main6thrust24THRUST_300001_SM_1000_NS8cuda_cub3parE,@object
	.size		_ZN30_INTERNAL_7bccc205_4_k_cu_main6thrust24THRUST_300001_SM_1000_NS8cuda_cub3parE,(_ZN30_INTERNAL_7bccc205_4_k_cu_main6thrust24THRUST_300001_SM_1000_NS12placeholders2_4E - _ZN30_INTERNAL_7bccc205_4_k_cu_main6thrust24THRUST_300001_SM_1000_NS8cuda_cub3parE)
_ZN30_INTERNAL_7bccc205_4_k_cu_main6thrust24THRUST_300001_SM_1000_NS8cuda_cub3parE:
	.zero		1
	.type		_ZN30_INTERNAL_7bccc205_4_k_cu_main6thrust24THRUST_300001_SM_1000_NS12placeholders2_4E,@object
	.size		_ZN30_INTERNAL_7bccc205_4_k_cu_main6thrust24THRUST_300001_SM_1000_NS12placeholders2_4E,(_ZN30_INTERNAL_7bccc205_4_k_cu_main4cuda3std3__45__cpo4cendE - _ZN30_INTERNAL_7bccc205_4_k_cu_main6thrust24THRUST_300001_SM_1000_NS12placeholders2_4E)
_ZN30_INTERNAL_7bccc205_4_k_cu_main6thrust24THRUST_300001_SM_1000_NS12placeholders2_4E:
	.zero		1
	.type		_ZN30_INTERNAL_7bccc205_4_k_cu_main4cuda3std3__45__cpo4cendE,@object
	.size		_ZN30_INTERNAL_7bccc205_4_k_cu_main4cuda3std3__45__cpo4cendE,(_ZN30_INTERNAL_7bccc205_4_k_cu_main4cuda3std6ranges3__45__cpo4cendE - _ZN30_INTERNAL_7bccc205_4_k_cu_main4cuda3std3__45__cpo4cendE)
_ZN30_INTERNAL_7bccc205_4_k_cu_main4cuda3std3__45__cpo4cendE:
	.zero		1
	.type		_ZN30_INTERNAL_7bccc205_4_k_cu_main4cuda3std6ranges3__45__cpo4cendE,@object
	.size		_ZN30_INTERNAL_7bccc205_4_k_cu_main4cuda3std6ranges3__45__cpo4cendE,(_ZN30_INTERNAL_7bccc205_4_k_cu_main4cuda3std3__420unreachable_sentinelE - _ZN30_INTERNAL_7bccc205_4_k_cu_main4cuda3std6ranges3__45__cpo4cendE)
_ZN30_INTERNAL_7bccc205_4_k_cu_main4cuda3std6ranges3__45__cpo4cendE:
	.zero		1
	.type		_ZN30_INTERNAL_7bccc205_4_k_cu_main4cuda3std3__420unreachable_sentinelE,@object
	.size		_ZN30_INTERNAL_7bccc205_4_k_cu_main4cuda3std3__420unreachable_sentinelE,(_ZN30_INTERNAL_7bccc205_4_k_cu_main4cuda3std6ranges3__45__cpo5ssizeE - _ZN30_INTERNAL_7bccc205_4_k_cu_main4cuda3std3__420unreachable_sentinelE)
_ZN30_INTERNAL_7bccc205_4_k_cu_main4cuda3std3__420unreachable_sentinelE:
	.zero		1
	.type		_ZN30_INTERNAL_7bccc205_4_k_cu_main4cuda3std6ranges3__45__cpo5ssizeE,@object
	.size		_ZN30_INTERNAL_7bccc205_4_k_cu_main4cuda3std6ranges3__45__cpo5ssizeE,(_ZN30_INTERNAL_7bccc205_4_k_cu_main6thrust24THRUST_300001_SM_1000_NS12placeholders2_8E - _ZN30_INTERNAL_7bccc205_4_k_cu_main4cuda3std6ranges3__45__cpo5ssizeE)
_ZN30_INTERNAL_7bccc205_4_k_cu_main4cuda3std6ranges3__45__cpo5ssizeE:
	.zero		1
	.type		_ZN30_INTERNAL_7bccc205_4_k_cu_main6thrust24THRUST_300001_SM_1000_NS12placeholders2_8E,@object
	.size		_ZN30_INTERNAL_7bccc205_4_k_cu_main6thrust24THRUST_300001_SM_1000_NS12placeholders2_8E,(_ZN30_INTERNAL_7bccc205_4_k_cu_main4cuda3std3__45__cpo5crendE - _ZN30_INTERNAL_7bccc205_4_k_cu_main6thrust24THRUST_300001_SM_1000_NS12placeholders2_8E)
_ZN30_INTERNAL_7bccc205_4_k_cu_main6thrust24THRUST_300001_SM_1000_NS12placeholders2_8E:
	.zero		1
	.type		_ZN30_INTERNAL_7bccc205_4_k_cu_main4cuda3std3__45__cpo5crendE,@object
	.size		_ZN30_INTERNAL_7bccc205_4_k_cu_main4cuda3std3__45__cpo5crendE,(_ZN30_INTERNAL_7bccc205_4_k_cu_main4cuda3std6ranges3__45__cpo4prevE - _ZN30_INTERNAL_7bccc205_4_k_cu_main4cuda3std3__45__cpo5crendE)
_ZN30_INTERNAL_7bccc205_4_k_cu_main4cuda3std3__45__cpo5crendE:
	.zero		1
	.type		_ZN30_INTERNAL_7bccc205_4_k_cu_main4cuda3std6ranges3__45__cpo4prevE,@object
	.size		_ZN30_INTERNAL_7bccc205_4_k_cu_main4cuda3std6ranges3__45__cpo4prevE,(_ZN30_INTERNAL_7bccc205_4_k_cu_main4cuda3std6ranges3__45__cpo9iter_moveE - _ZN30_INTERNAL_7bccc205_4_k_cu_main4cuda3std6ranges3__45__cpo4prevE)
_ZN30_INTERNAL_7bccc205_4_k_cu_main4cuda3std6ranges3__45__cpo4prevE:
	.zero		1
	.type		_ZN30_INTERNAL_7bccc205_4_k_cu_main4cuda3std6ranges3__45__cpo9iter_moveE,@object
	.size		_ZN30_INTERNAL_7bccc205_4_k_cu_main4cuda3std6ranges3__45__cpo9iter_moveE,(_ZN30_INTERNAL_7bccc205_4_k_cu_main6thrust24THRUST_300001_SM_1000_NS6system6detail10sequential3seqE - _ZN30_INTERNAL_7bccc205_4_k_cu_main4cuda3std6ranges3__45__cpo9iter_moveE)
_ZN30_INTERNAL_7bccc205_4_k_cu_main4cuda3std6ranges3__45__cpo9iter_moveE:
	.zero		1
	.type		_ZN30_INTERNAL_7bccc205_4_k_cu_main6thrust24THRUST_300001_SM_1000_NS6system6detail10sequential3seqE,@object
	.size		_ZN30_INTERNAL_7bccc205_4_k_cu_main6thrust24THRUST_300001_SM_1000_NS6system6detail10sequential3seqE,(.L_31 - _ZN30_INTERNAL_7bccc205_4_k_cu_main6thrust24THRUST_300001_SM_1000_NS6system6detail10sequential3seqE)
_ZN30_INTERNAL_7bccc205_4_k_cu_main6thrust24THRUST_300001_SM_1000_NS6system6detail10sequential3seqE:
	.zero		1
.L_31:


//--------------------- .nv.constant0._ZN3cub18CUB_300001_SM_10006detail9transform16transform_kernelINS2_10policy_hubILb1EN4cuda3std3__45tupleIJN6thrust24THRUST_300001_SM_1000_NS20permutation_iteratorINSA_12zip_iteratorINS8_IJNSA_6detail15normal_iteratorINSA_10device_ptrIfEEEESH_EEEEENSE_INSF_IiEEEEEEEEEE10policy1000ElNS7_10__identityENSA_25transform_output_iteratorI7FunctorSH_EEJSM_EEEvT0_iT1_T2_DpNS2_10kernel_argIT3_EE --------------------------
	.section	.nv.constant0._ZN3cub18CUB_300001_SM_10006detail9transform16transform_kernelINS2_10policy_hubILb1EN4cuda3std3__45tupleIJN6thrust24THRUST_300001_SM_1000_NS20permutation_iteratorINSA_12zip_iteratorINS8_IJNSA_6detail15normal_iteratorINSA_10device_ptrIfEEEESH_EEEEENSE_INSF_IiEEEEEEEEEE10policy1000ElNS7_10__identityENSA_25transform_output_iteratorI7FunctorSH_EEJSM_EEEvT0_iT1_T2_DpNS2_10kernel_argIT3_EE,"a",@progbits
	.sectionflags	@""
	.align	4
.nv.constant0._ZN3cub18CUB_300001_SM_10006detail9transform16transform_kernelINS2_10policy_hubILb1EN4cuda3std3__45tupleIJN6thrust24THRUST_300001_SM_1000_NS20permutation_iteratorINSA_12zip_iteratorINS8_IJNSA_6detail15normal_iteratorINSA_10device_ptrIfEEEESH_EEEEENSE_INSF_IiEEEEEEEEEE10policy1000ElNS7_10__identityENSA_25transform_output_iteratorI7FunctorSH_EEJSM_EEEvT0_iT1_T2_DpNS2_10kernel_argIT3_EE:
	.zero		952


//--------------------- .nv.constant0._ZN3cub18CUB_300001_SM_10006detail9transform16transform_kernelINS2_10policy_hubILb1EN4cuda3std3__45tupleIJN6thrust24THRUST_300001_SM_1000_NS20permutation_iteratorINSA_12zip_iteratorINS8_IJNSA_6detail15normal_iteratorINSA_10device_ptrIfEEEESH_EEEEENSE_INSF_IiEEEEEEEEEE10policy1000EiNS7_10__identityENSA_25transform_output_iteratorI7FunctorSH_EEJSM_EEEvT0_iT1_T2_DpNS2_10kernel_argIT3_EE --------------------------
	.section	.nv.constant0._ZN3cub18CUB_300001_SM_10006detail9transform16transform_kernelINS2_10policy_hubILb1EN4cuda3std3__45tupleIJN6thrust24THRUST_300001_SM_1000_NS20permutation_iteratorINSA_12zip_iteratorINS8_IJNSA_6detail15normal_iteratorINSA_10device_ptrIfEEEESH_EEEEENSE_INSF_IiEEEEEEEEEE10policy1000EiNS7_10__identityENSA_25transform_output_iteratorI7FunctorSH_EEJSM_EEEvT0_iT1_T2_DpNS2_10kernel_argIT3_EE,"a",@progbits
	.sectionflags	@""
	.align	4
.nv.constant0._ZN3cub18CUB_300001_SM_10006detail9transform16transform_kernelINS2_10policy_hubILb1EN4cuda3std3__45tupleIJN6thrust24THRUST_300001_SM_1000_NS20permutation_iteratorINSA_12zip_iteratorINS8_IJNSA_6detail15normal_iteratorINSA_10device_ptrIfEEEESH_EEEEENSE_INSF_IiEEEEEEEEEE10policy1000EiNS7_10__identityENSA_25transform_output_iteratorI7FunctorSH_EEJSM_EEEvT0_iT1_T2_DpNS2_10kernel_argIT3_EE:
	.zero		952


//--------------------- .nv.constant0._ZN3cub18CUB_300001_SM_10006detail11EmptyKernelIvEEvv --------------------------
	.section	.nv.constant0._ZN3cub18CUB_300001_SM_10006detail11EmptyKernelIvEEvv,"a",@progbits
	.sectionflags	@""
	.align	4
.nv.constant0._ZN3cub18CUB_300001_SM_10006detail11EmptyKernelIvEEvv:
	.zero		896


//--------------------- SYMBOLS --------------------------

	.type		.nv.reservedSmem.offset0,@object
	.size		.nv.reservedSmem.offset0,0x4
